//
// Generated by NVIDIA NVVM Compiler
//
// Compiler Build ID: CL-36424714
// Cuda compilation tools, release 13.0, V13.0.88
// Based on NVVM 20.0.0
//

.version 9.0
.target sm_100
.address_size 64

	// .globl	_Z14kernel2D_basicPKfPfS0_i
.const .align 4 .b8 d_filter_2D[36];
.const .align 4 .b8 d_filter_3D[108];

.visible .entry _Z14kernel2D_basicPKfPfS0_i(
	.param .u64 .ptr .align 1 _Z14kernel2D_basicPKfPfS0_i_param_0,
	.param .u64 .ptr .align 1 _Z14kernel2D_basicPKfPfS0_i_param_1,
	.param .u64 .ptr .align 1 _Z14kernel2D_basicPKfPfS0_i_param_2,
	.param .u32 _Z14kernel2D_basicPKfPfS0_i_param_3
)
{
	.reg .pred 	%p<30>;
	.reg .b32 	%r<27>;
	.reg .b32 	%f<47>;
	.reg .b64 	%rd<28>;

	ld.param.u64 	%rd5, [_Z14kernel2D_basicPKfPfS0_i_param_0];
	ld.param.u64 	%rd4, [_Z14kernel2D_basicPKfPfS0_i_param_1];
	ld.param.u64 	%rd6, [_Z14kernel2D_basicPKfPfS0_i_param_2];
	ld.param.u32 	%r8, [_Z14kernel2D_basicPKfPfS0_i_param_3];
	cvta.to.global.u64 	%rd1, %rd6;
	cvta.to.global.u64 	%rd2, %rd5;
	mov.u32 	%r9, %ctaid.x;
	mov.u32 	%r10, %ntid.x;
	mov.u32 	%r11, %tid.x;
	mad.lo.s32 	%r1, %r9, %r10, %r11;
	mov.u32 	%r12, %ctaid.y;
	mov.u32 	%r13, %ntid.y;
	mov.u32 	%r14, %tid.y;
	mad.lo.s32 	%r2, %r12, %r13, %r14;
	max.s32 	%r15, %r2, %r1;
	setp.ge.s32 	%p3, %r15, %r8;
	@%p3 bra 	$L__BB0_20;
	setp.eq.s32 	%p4, %r2, 0;
	add.s32 	%r16, %r2, -1;
	mul.lo.s32 	%r3, %r16, %r8;
	setp.lt.s32 	%p5, %r1, 1;
	cvt.s64.s32 	%rd7, %r3;
	cvt.s64.s32 	%rd8, %r1;
	add.s64 	%rd9, %rd8, %rd7;
	shl.b64 	%rd10, %rd9, 2;
	add.s64 	%rd3, %rd2, %rd10;
	mov.f32 	%f39, 0f00000000;
	or.pred  	%p6, %p4, %p5;
	@%p6 bra 	$L__BB0_3;
	ld.global.f32 	%f20, [%rd3+-4];
	ld.global.f32 	%f21, [%rd1];
	fma.rn.f32 	%f39, %f20, %f21, 0f00000000;
$L__BB0_3:
	setp.eq.s32 	%p7, %r2, 0;
	setp.lt.s32 	%p8, %r1, 0;
	or.pred  	%p9, %p7, %p8;
	@%p9 bra 	$L__BB0_5;
	add.s32 	%r17, %r1, %r3;
	mul.wide.s32 	%rd11, %r17, 4;
	add.s64 	%rd12, %rd2, %rd11;
	ld.global.f32 	%f22, [%rd12];
	ld.global.f32 	%f23, [%rd1+4];
	fma.rn.f32 	%f39, %f22, %f23, %f39;
$L__BB0_5:
	setp.eq.s32 	%p10, %r2, 0;
	add.s32 	%r4, %r1, 1;
	setp.gt.s32 	%p11, %r1, -2;
	setp.lt.s32 	%p12, %r4, %r8;
	and.pred  	%p1, %p11, %p12;
	not.pred 	%p14, %p1;
	or.pred  	%p15, %p10, %p14;
	@%p15 bra 	$L__BB0_7;
	ld.global.f32 	%f24, [%rd3+4];
	ld.global.f32 	%f25, [%rd1+8];
	fma.rn.f32 	%f39, %f24, %f25, %f39;
$L__BB0_7:
	setp.gt.s32 	%p16, %r1, 0;
	mul.lo.s32 	%r5, %r2, %r8;
	setp.le.s32 	%p17, %r1, %r8;
	and.pred  	%p2, %p16, %p17;
	not.pred 	%p18, %p2;
	@%p18 bra 	$L__BB0_9;
	add.s32 	%r18, %r1, %r5;
	add.s32 	%r19, %r18, -1;
	mul.wide.u32 	%rd13, %r19, 4;
	add.s64 	%rd14, %rd2, %rd13;
	ld.global.f32 	%f26, [%rd14];
	ld.global.f32 	%f27, [%rd1+12];
	fma.rn.f32 	%f39, %f26, %f27, %f39;
$L__BB0_9:
	setp.lt.s32 	%p19, %r1, 0;
	@%p19 bra 	$L__BB0_11;
	add.s32 	%r20, %r1, %r5;
	mul.wide.u32 	%rd15, %r20, 4;
	add.s64 	%rd16, %rd2, %rd15;
	ld.global.f32 	%f28, [%rd16];
	ld.global.f32 	%f29, [%rd1+16];
	fma.rn.f32 	%f39, %f28, %f29, %f39;
$L__BB0_11:
	@%p14 bra 	$L__BB0_13;
	add.s32 	%r21, %r4, %r5;
	mul.wide.u32 	%rd17, %r21, 4;
	add.s64 	%rd18, %rd2, %rd17;
	ld.global.f32 	%f30, [%rd18];
	ld.global.f32 	%f31, [%rd1+20];
	fma.rn.f32 	%f39, %f30, %f31, %f39;
$L__BB0_13:
	add.s32 	%r6, %r2, 1;
	setp.ge.u32 	%p21, %r6, %r8;
	add.s32 	%r7, %r5, %r8;
	or.pred  	%p23, %p21, %p18;
	@%p23 bra 	$L__BB0_15;
	add.s32 	%r22, %r1, %r7;
	add.s32 	%r23, %r22, -1;
	mul.wide.u32 	%rd19, %r23, 4;
	add.s64 	%rd20, %rd2, %rd19;
	ld.global.f32 	%f32, [%rd20];
	ld.global.f32 	%f33, [%rd1+24];
	fma.rn.f32 	%f39, %f32, %f33, %f39;
$L__BB0_15:
	setp.ge.u32 	%p24, %r6, %r8;
	setp.lt.s32 	%p25, %r1, 0;
	or.pred  	%p26, %p24, %p25;
	@%p26 bra 	$L__BB0_17;
	add.s32 	%r24, %r1, %r7;
	mul.wide.u32 	%rd21, %r24, 4;
	add.s64 	%rd22, %rd2, %rd21;
	ld.global.f32 	%f34, [%rd22];
	ld.global.f32 	%f35, [%rd1+28];
	fma.rn.f32 	%f39, %f34, %f35, %f39;
$L__BB0_17:
	setp.ge.u32 	%p27, %r6, %r8;
	or.pred  	%p29, %p27, %p14;
	@%p29 bra 	$L__BB0_19;
	add.s32 	%r25, %r4, %r7;
	mul.wide.u32 	%rd23, %r25, 4;
	add.s64 	%rd24, %rd2, %rd23;
	ld.global.f32 	%f36, [%rd24];
	ld.global.f32 	%f37, [%rd1+32];
	fma.rn.f32 	%f39, %f36, %f37, %f39;
$L__BB0_19:
	add.s32 	%r26, %r5, %r1;
	cvta.to.global.u64 	%rd25, %rd4;
	mul.wide.s32 	%rd26, %r26, 4;
	add.s64 	%rd27, %rd25, %rd26;
	st.global.f32 	[%rd27], %f39;
$L__BB0_20:
	ret;

}
	// .globl	_Z12kernel2D_optPKfPfi
.visible .entry _Z12kernel2D_optPKfPfi(
	.param .u64 .ptr .align 1 _Z12kernel2D_optPKfPfi_param_0,
	.param .u64 .ptr .align 1 _Z12kernel2D_optPKfPfi_param_1,
	.param .u32 _Z12kernel2D_optPKfPfi_param_2
)
{
	.reg .pred 	%p<16>;
	.reg .b32 	%r<25>;
	.reg .b32 	%f<43>;
	.reg .b64 	%rd<24>;

	ld.param.u64 	%rd5, [_Z12kernel2D_optPKfPfi_param_0];
	ld.param.u64 	%rd4, [_Z12kernel2D_optPKfPfi_param_1];
	ld.param.u32 	%r8, [_Z12kernel2D_optPKfPfi_param_2];
	cvta.to.global.u64 	%rd1, %rd5;
	mov.u32 	%r9, %ctaid.x;
	mov.u32 	%r10, %ntid.x;
	mov.u32 	%r11, %tid.x;
	mad.lo.s32 	%r1, %r9, %r10, %r11;
	mov.u32 	%r12, %ctaid.y;
	mov.u32 	%r13, %ntid.y;
	mov.u32 	%r14, %tid.y;
	mad.lo.s32 	%r2, %r12, %r13, %r14;
	max.s32 	%r15, %r2, %r1;
	setp.ge.s32 	%p1, %r15, %r8;
	@%p1 bra 	$L__BB1_17;
	add.s32 	%r3, %r2, -1;
	setp.eq.s32 	%p2, %r2, 0;
	setp.lt.s32 	%p3, %r1, 1;
	or.pred  	%p4, %p2, %p3;
	@%p4 bra 	$L__BB1_3;
	mad.lo.s32 	%r16, %r8, %r3, %r1;
	add.s32 	%r17, %r16, -1;
	mul.wide.u32 	%rd6, %r17, 4;
	add.s64 	%rd7, %rd1, %rd6;
	ld.global.f32 	%f18, [%rd7];
	ld.const.f32 	%f19, [d_filter_2D];
	fma.rn.f32 	%f38, %f18, %f19, 0f00000000;
	bra.uni 	$L__BB1_4;
$L__BB1_3:
	setp.eq.s32 	%p5, %r2, 0;
	mov.f32 	%f38, 0f00000000;
	@%p5 bra 	$L__BB1_5;
$L__BB1_4:
	mad.lo.s32 	%r18, %r8, %r3, %r1;
	mul.wide.s32 	%rd8, %r18, 4;
	add.s64 	%rd9, %rd1, %rd8;
	ld.global.f32 	%f20, [%rd9];
	ld.const.f32 	%f21, [d_filter_2D+4];
	fma.rn.f32 	%f38, %f20, %f21, %f38;
$L__BB1_5:
	setp.eq.s32 	%p6, %r2, 0;
	add.s32 	%r4, %r1, 1;
	setp.ge.s32 	%p7, %r4, %r8;
	or.pred  	%p8, %p6, %p7;
	@%p8 bra 	$L__BB1_7;
	mul.lo.s32 	%r19, %r8, %r3;
	cvt.s64.s32 	%rd10, %r19;
	cvt.s64.s32 	%rd11, %r1;
	add.s64 	%rd12, %rd10, %rd11;
	shl.b64 	%rd13, %rd12, 2;
	add.s64 	%rd14, %rd1, %rd13;
	ld.global.f32 	%f22, [%rd14+4];
	ld.const.f32 	%f23, [d_filter_2D+8];
	fma.rn.f32 	%f38, %f22, %f23, %f38;
$L__BB1_7:
	setp.lt.s32 	%p9, %r1, 1;
	@%p9 bra 	$L__BB1_9;
	mad.lo.s32 	%r20, %r8, %r2, %r1;
	add.s32 	%r21, %r20, -1;
	mul.wide.u32 	%rd15, %r21, 4;
	add.s64 	%rd16, %rd1, %rd15;
	ld.global.f32 	%f24, [%rd16];
	ld.const.f32 	%f25, [d_filter_2D+12];
	fma.rn.f32 	%f38, %f24, %f25, %f38;
$L__BB1_9:
	setp.ge.s32 	%p10, %r4, %r8;
	mul.lo.s32 	%r5, %r8, %r2;
	add.s32 	%r6, %r5, %r1;
	mul.wide.s32 	%rd17, %r6, 4;
	add.s64 	%rd2, %rd1, %rd17;
	ld.global.f32 	%f26, [%rd2];
	ld.const.f32 	%f27, [d_filter_2D+16];
	fma.rn.f32 	%f41, %f26, %f27, %f38;
	@%p10 bra 	$L__BB1_11;
	ld.global.f32 	%f28, [%rd2+4];
	ld.const.f32 	%f29, [d_filter_2D+20];
	fma.rn.f32 	%f41, %f28, %f29, %f41;
$L__BB1_11:
	setp.lt.s32 	%p11, %r1, 1;
	add.s32 	%r7, %r2, 1;
	setp.ge.u32 	%p12, %r7, %r8;
	or.pred  	%p13, %p11, %p12;
	@%p13 bra 	$L__BB1_13;
	add.s32 	%r22, %r5, %r8;
	add.s32 	%r23, %r1, %r22;
	add.s32 	%r24, %r23, -1;
	mul.wide.u32 	%rd18, %r24, 4;
	add.s64 	%rd19, %rd1, %rd18;
	ld.global.f32 	%f30, [%rd19];
	ld.const.f32 	%f31, [d_filter_2D+24];
	fma.rn.f32 	%f41, %f30, %f31, %f41;
$L__BB1_13:
	setp.ge.u32 	%p14, %r7, %r8;
	@%p14 bra 	$L__BB1_16;
	setp.ge.s32 	%p15, %r4, %r8;
	mul.wide.s32 	%rd20, %r8, 4;
	add.s64 	%rd3, %rd2, %rd20;
	ld.global.f32 	%f32, [%rd3];
	ld.const.f32 	%f33, [d_filter_2D+28];
	fma.rn.f32 	%f41, %f32, %f33, %f41;
	@%p15 bra 	$L__BB1_16;
	ld.global.f32 	%f34, [%rd3+4];
	ld.const.f32 	%f35, [d_filter_2D+32];
	fma.rn.f32 	%f41, %f34, %f35, %f41;
$L__BB1_16:
	cvta.to.global.u64 	%rd21, %rd4;
	add.s64 	%rd23, %rd21, %rd17;
	st.global.f32 	[%rd23], %f41;
$L__BB1_17:
	ret;

}
	// .globl	_Z14kernel3D_basicPKfPfS0_i
.visible .entry _Z14kernel3D_basicPKfPfS0_i(
	.param .u64 .ptr .align 1 _Z14kernel3D_basicPKfPfS0_i_param_0,
	.param .u64 .ptr .align 1 _Z14kernel3D_basicPKfPfS0_i_param_1,
	.param .u64 .ptr .align 1 _Z14kernel3D_basicPKfPfS0_i_param_2,
	.param .u32 _Z14kernel3D_basicPKfPfS0_i_param_3
)
{
	.reg .pred 	%p<106>;
	.reg .b32 	%r<60>;
	.reg .b32 	%f<137>;
	.reg .b64 	%rd<27>;

	ld.param.u64 	%rd13, [_Z14kernel3D_basicPKfPfS0_i_param_0];
	ld.param.u64 	%rd12, [_Z14kernel3D_basicPKfPfS0_i_param_1];
	ld.param.u64 	%rd14, [_Z14kernel3D_basicPKfPfS0_i_param_2];
	ld.param.u32 	%r14, [_Z14kernel3D_basicPKfPfS0_i_param_3];
	cvta.to.global.u64 	%rd1, %rd14;
	cvta.to.global.u64 	%rd2, %rd13;
	mov.u32 	%r15, %ctaid.x;
	mov.u32 	%r16, %ntid.x;
	mov.u32 	%r17, %tid.x;
	mad.lo.s32 	%r1, %r15, %r16, %r17;
	mov.u32 	%r18, %ctaid.y;
	mov.u32 	%r19, %ntid.y;
	mov.u32 	%r20, %tid.y;
	mad.lo.s32 	%r21, %r18, %r19, %r20;
	mov.u32 	%r22, %ctaid.z;
	mov.u32 	%r23, %ntid.z;
	mov.u32 	%r24, %tid.z;
	mad.lo.s32 	%r3, %r22, %r23, %r24;
	max.s32 	%r25, %r1, %r21;
	max.s32 	%r26, %r3, %r25;
	setp.ge.s32 	%p8, %r26, %r14;
	@%p8 bra 	$L__BB2_56;
	setp.eq.s32 	%p9, %r3, 0;
	add.s32 	%r27, %r3, -1;
	mul.lo.s32 	%r4, %r27, %r14;
	setp.eq.s32 	%p10, %r21, 0;
	add.s32 	%r5, %r21, -1;
	add.s32 	%r6, %r5, %r4;
	setp.lt.s32 	%p11, %r1, 1;
	or.pred  	%p12, %p11, %p10;
	add.s32 	%r7, %r1, -1;
	mad.lo.s32 	%r28, %r6, %r14, %r7;
	mul.wide.s32 	%rd15, %r28, 4;
	add.s64 	%rd3, %rd2, %rd15;
	mov.f32 	%f111, 0f00000000;
	or.pred  	%p13, %p12, %p9;
	@%p13 bra 	$L__BB2_3;
	ld.global.f32 	%f56, [%rd3];
	ld.global.f32 	%f57, [%rd1];
	fma.rn.f32 	%f111, %f56, %f57, 0f00000000;
$L__BB2_3:
	setp.eq.s32 	%p14, %r21, 0;
	setp.eq.s32 	%p15, %r3, 0;
	setp.lt.s32 	%p16, %r1, 0;
	or.pred  	%p17, %p14, %p15;
	or.pred  	%p18, %p17, %p16;
	@%p18 bra 	$L__BB2_5;
	ld.global.f32 	%f58, [%rd3+4];
	ld.global.f32 	%f59, [%rd1+4];
	fma.rn.f32 	%f111, %f58, %f59, %f111;
$L__BB2_5:
	setp.eq.s32 	%p19, %r21, 0;
	setp.eq.s32 	%p20, %r3, 0;
	add.s32 	%r29, %r1, 1;
	setp.gt.s32 	%p21, %r1, -2;
	setp.lt.s32 	%p22, %r29, %r14;
	and.pred  	%p1, %p21, %p22;
	not.pred 	%p23, %p1;
	or.pred  	%p24, %p23, %p19;
	or.pred  	%p25, %p24, %p20;
	@%p25 bra 	$L__BB2_7;
	ld.global.f32 	%f60, [%rd3+8];
	ld.global.f32 	%f61, [%rd1+8];
	fma.rn.f32 	%f111, %f60, %f61, %f111;
$L__BB2_7:
	setp.gt.s32 	%p26, %r1, 0;
	setp.eq.s32 	%p27, %r3, 0;
	add.s32 	%r30, %r21, %r4;
	setp.le.s32 	%p28, %r1, %r14;
	and.pred  	%p2, %p26, %p28;
	not.pred 	%p29, %p2;
	mad.lo.s32 	%r31, %r30, %r14, %r7;
	mul.wide.s32 	%rd16, %r31, 4;
	add.s64 	%rd4, %rd2, %rd16;
	or.pred  	%p30, %p29, %p27;
	@%p30 bra 	$L__BB2_9;
	ld.global.f32 	%f62, [%rd4];
	ld.global.f32 	%f63, [%rd1+12];
	fma.rn.f32 	%f111, %f62, %f63, %f111;
$L__BB2_9:
	setp.lt.s32 	%p31, %r1, 0;
	setp.eq.s32 	%p32, %r3, 0;
	or.pred  	%p33, %p31, %p32;
	@%p33 bra 	$L__BB2_11;
	ld.global.f32 	%f64, [%rd4+4];
	ld.global.f32 	%f65, [%rd1+16];
	fma.rn.f32 	%f111, %f64, %f65, %f111;
$L__BB2_11:
	setp.eq.s32 	%p34, %r3, 0;
	or.pred  	%p36, %p23, %p34;
	@%p36 bra 	$L__BB2_13;
	ld.global.f32 	%f66, [%rd4+8];
	ld.global.f32 	%f67, [%rd1+20];
	fma.rn.f32 	%f111, %f66, %f67, %f111;
$L__BB2_13:
	setp.eq.s32 	%p37, %r3, 0;
	add.s32 	%r8, %r21, 1;
	setp.lt.u32 	%p38, %r8, %r14;
	add.s32 	%r32, %r6, 2;
	and.pred  	%p3, %p2, %p38;
	not.pred 	%p39, %p3;
	mad.lo.s32 	%r33, %r32, %r14, %r7;
	mul.wide.s32 	%rd17, %r33, 4;
	add.s64 	%rd5, %rd2, %rd17;
	or.pred  	%p40, %p39, %p37;
	@%p40 bra 	$L__BB2_15;
	ld.global.f32 	%f68, [%rd5];
	ld.global.f32 	%f69, [%rd1+24];
	fma.rn.f32 	%f111, %f68, %f69, %f111;
$L__BB2_15:
	setp.ge.u32 	%p41, %r8, %r14;
	setp.lt.s32 	%p42, %r1, 0;
	setp.eq.s32 	%p43, %r3, 0;
	or.pred  	%p44, %p42, %p41;
	or.pred  	%p45, %p44, %p43;
	@%p45 bra 	$L__BB2_17;
	ld.global.f32 	%f70, [%rd5+4];
	ld.global.f32 	%f71, [%rd1+28];
	fma.rn.f32 	%f111, %f70, %f71, %f111;
$L__BB2_17:
	setp.lt.u32 	%p46, %r8, %r14;
	setp.eq.s32 	%p47, %r3, 0;
	and.pred  	%p4, %p1, %p46;
	not.pred 	%p48, %p4;
	or.pred  	%p49, %p48, %p47;
	@%p49 bra 	$L__BB2_19;
	ld.global.f32 	%f72, [%rd5+8];
	ld.global.f32 	%f73, [%rd1+32];
	fma.rn.f32 	%f111, %f72, %f73, %f111;
$L__BB2_19:
	setp.lt.u32 	%p50, %r5, %r14;
	add.s32 	%r9, %r6, %r14;
	setp.gt.s32 	%p51, %r1, 0;
	setp.le.s32 	%p52, %r1, %r14;
	and.pred  	%p53, %p51, %p52;
	and.pred  	%p5, %p53, %p50;
	mad.lo.s32 	%r34, %r9, %r14, %r7;
	mul.wide.s32 	%rd18, %r34, 4;
	add.s64 	%rd6, %rd2, %rd18;
	not.pred 	%p54, %p5;
	@%p54 bra 	$L__BB2_21;
	ld.global.f32 	%f74, [%rd6];
	ld.global.f32 	%f75, [%rd1+36];
	fma.rn.f32 	%f111, %f74, %f75, %f111;
$L__BB2_21:
	setp.lt.u32 	%p55, %r5, %r14;
	setp.gt.s32 	%p56, %r1, -1;
	and.pred  	%p6, %p56, %p55;
	not.pred 	%p57, %p6;
	@%p57 bra 	$L__BB2_23;
	ld.global.f32 	%f76, [%rd6+4];
	ld.global.f32 	%f77, [%rd1+40];
	fma.rn.f32 	%f111, %f76, %f77, %f111;
$L__BB2_23:
	setp.lt.u32 	%p58, %r5, %r14;
	setp.gt.s32 	%p59, %r1, -2;
	add.s32 	%r35, %r1, 1;
	setp.lt.s32 	%p60, %r35, %r14;
	and.pred  	%p61, %p59, %p60;
	and.pred  	%p7, %p61, %p58;
	not.pred 	%p62, %p7;
	@%p62 bra 	$L__BB2_25;
	ld.global.f32 	%f78, [%rd6+8];
	ld.global.f32 	%f79, [%rd1+44];
	fma.rn.f32 	%f111, %f78, %f79, %f111;
$L__BB2_25:
	mad.lo.s32 	%r10, %r14, %r9, %r14;
	add.s32 	%r36, %r7, %r10;
	mul.wide.s32 	%rd19, %r36, 4;
	add.s64 	%rd7, %rd2, %rd19;
	setp.lt.s32 	%p63, %r1, 1;
	setp.gt.s32 	%p64, %r1, %r14;
	or.pred  	%p65, %p63, %p64;
	@%p65 bra 	$L__BB2_27;
	ld.global.f32 	%f80, [%rd7];
	ld.global.f32 	%f81, [%rd1+48];
	fma.rn.f32 	%f111, %f80, %f81, %f111;
$L__BB2_27:
	setp.lt.s32 	%p66, %r1, 0;
	@%p66 bra 	$L__BB2_29;
	ld.global.f32 	%f82, [%rd7+4];
	ld.global.f32 	%f83, [%rd1+52];
	fma.rn.f32 	%f111, %f82, %f83, %f111;
$L__BB2_29:
	setp.lt.s32 	%p67, %r1, -1;
	add.s32 	%r37, %r1, 1;
	setp.ge.s32 	%p68, %r37, %r14;
	or.pred  	%p69, %p67, %p68;
	@%p69 bra 	$L__BB2_31;
	ld.global.f32 	%f84, [%rd7+8];
	ld.global.f32 	%f85, [%rd1+56];
	fma.rn.f32 	%f111, %f84, %f85, %f111;
$L__BB2_31:
	add.s32 	%r38, %r9, 2;
	mad.lo.s32 	%r39, %r38, %r14, %r7;
	mul.wide.s32 	%rd20, %r39, 4;
	add.s64 	%rd8, %rd2, %rd20;
	@%p39 bra 	$L__BB2_33;
	ld.global.f32 	%f86, [%rd8];
	ld.global.f32 	%f87, [%rd1+60];
	fma.rn.f32 	%f111, %f86, %f87, %f111;
$L__BB2_33:
	setp.lt.s32 	%p71, %r1, 0;
	mov.u32 	%r40, %ctaid.y;
	mov.u32 	%r41, %ntid.y;
	mov.u32 	%r42, %tid.y;
	mad.lo.s32 	%r43, %r40, %r41, %r42;
	add.s32 	%r45, %r43, 1;
	setp.ge.u32 	%p72, %r45, %r14;
	or.pred  	%p73, %p71, %p72;
	@%p73 bra 	$L__BB2_35;
	ld.global.f32 	%f88, [%rd8+4];
	ld.global.f32 	%f89, [%rd1+64];
	fma.rn.f32 	%f111, %f88, %f89, %f111;
$L__BB2_35:
	@%p48 bra 	$L__BB2_37;
	ld.global.f32 	%f90, [%rd8+8];
	ld.global.f32 	%f91, [%rd1+68];
	fma.rn.f32 	%f111, %f90, %f91, %f111;
$L__BB2_37:
	add.s32 	%r11, %r3, 1;
	setp.ge.u32 	%p75, %r11, %r14;
	add.s32 	%r12, %r9, %r14;
	mad.lo.s32 	%r46, %r12, %r14, %r7;
	mul.wide.s32 	%rd21, %r46, 4;
	add.s64 	%rd9, %rd2, %rd21;
	or.pred  	%p77, %p54, %p75;
	@%p77 bra 	$L__BB2_39;
	ld.global.f32 	%f92, [%rd9];
	ld.global.f32 	%f93, [%rd1+72];
	fma.rn.f32 	%f111, %f92, %f93, %f111;
$L__BB2_39:
	setp.ge.u32 	%p78, %r11, %r14;
	or.pred  	%p80, %p57, %p78;
	@%p80 bra 	$L__BB2_41;
	ld.global.f32 	%f94, [%rd9+4];
	ld.global.f32 	%f95, [%rd1+76];
	fma.rn.f32 	%f111, %f94, %f95, %f111;
$L__BB2_41:
	setp.ge.u32 	%p81, %r11, %r14;
	or.pred  	%p83, %p62, %p81;
	@%p83 bra 	$L__BB2_43;
	ld.global.f32 	%f96, [%rd9+8];
	ld.global.f32 	%f97, [%rd1+80];
	fma.rn.f32 	%f111, %f96, %f97, %f111;
$L__BB2_43:
	setp.ge.u32 	%p84, %r11, %r14;
	mad.lo.s32 	%r47, %r14, %r12, %r14;
	setp.lt.s32 	%p85, %r1, 1;
	setp.gt.s32 	%p86, %r1, %r14;
	or.pred  	%p87, %p85, %p86;
	add.s32 	%r48, %r7, %r47;
	mul.wide.s32 	%rd22, %r48, 4;
	add.s64 	%rd10, %rd2, %rd22;
	or.pred  	%p88, %p87, %p84;
	@%p88 bra 	$L__BB2_45;
	ld.global.f32 	%f98, [%rd10];
	ld.global.f32 	%f99, [%rd1+84];
	fma.rn.f32 	%f111, %f98, %f99, %f111;
$L__BB2_45:
	setp.ge.u32 	%p89, %r11, %r14;
	setp.lt.s32 	%p90, %r1, 0;
	or.pred  	%p91, %p90, %p89;
	@%p91 bra 	$L__BB2_47;
	ld.global.f32 	%f100, [%rd10+4];
	ld.global.f32 	%f101, [%rd1+88];
	fma.rn.f32 	%f111, %f100, %f101, %f111;
$L__BB2_47:
	setp.ge.u32 	%p92, %r11, %r14;
	setp.lt.s32 	%p93, %r1, -1;
	add.s32 	%r49, %r1, 1;
	setp.ge.s32 	%p94, %r49, %r14;
	or.pred  	%p95, %p93, %p94;
	or.pred  	%p96, %p95, %p92;
	@%p96 bra 	$L__BB2_49;
	ld.global.f32 	%f102, [%rd10+8];
	ld.global.f32 	%f103, [%rd1+92];
	fma.rn.f32 	%f111, %f102, %f103, %f111;
$L__BB2_49:
	setp.ge.u32 	%p97, %r11, %r14;
	add.s32 	%r50, %r12, 2;
	mad.lo.s32 	%r51, %r50, %r14, %r7;
	mul.wide.s32 	%rd23, %r51, 4;
	add.s64 	%rd11, %rd2, %rd23;
	or.pred  	%p99, %p39, %p97;
	@%p99 bra 	$L__BB2_51;
	ld.global.f32 	%f104, [%rd11];
	ld.global.f32 	%f105, [%rd1+96];
	fma.rn.f32 	%f111, %f104, %f105, %f111;
$L__BB2_51:
	setp.lt.s32 	%p100, %r1, 0;
	max.u32 	%r58, %r45, %r11;
	setp.ge.u32 	%p101, %r58, %r14;
	or.pred  	%p102, %p101, %p100;
	@%p102 bra 	$L__BB2_53;
	ld.global.f32 	%f106, [%rd11+4];
	ld.global.f32 	%f107, [%rd1+100];
	fma.rn.f32 	%f111, %f106, %f107, %f111;
$L__BB2_53:
	setp.ge.u32 	%p103, %r11, %r14;
	or.pred  	%p105, %p48, %p103;
	@%p105 bra 	$L__BB2_55;
	ld.global.f32 	%f108, [%rd11+8];
	ld.global.f32 	%f109, [%rd1+104];
	fma.rn.f32 	%f111, %f108, %f109, %f111;
$L__BB2_55:
	add.s32 	%r59, %r10, %r1;
	cvta.to.global.u64 	%rd24, %rd12;
	mul.wide.s32 	%rd25, %r59, 4;
	add.s64 	%rd26, %rd24, %rd25;
	st.global.f32 	[%rd26], %f111;
$L__BB2_56:
	ret;

}
	// .globl	_Z12kernel3D_optPKfPfi
.visible .entry _Z12kernel3D_optPKfPfi(
	.param .u64 .ptr .align 1 _Z12kernel3D_optPKfPfi_param_0,
	.param .u64 .ptr .align 1 _Z12kernel3D_optPKfPfi_param_1,
	.param .u32 _Z12kernel3D_optPKfPfi_param_2
)
{
	.reg .pred 	%p<106>;
	.reg .b32 	%r<60>;
	.reg .b32 	%f<137>;
	.reg .b64 	%rd<25>;

	ld.param.u64 	%rd12, [_Z12kernel3D_optPKfPfi_param_0];
	ld.param.u64 	%rd11, [_Z12kernel3D_optPKfPfi_param_1];
	ld.param.u32 	%r14, [_Z12kernel3D_optPKfPfi_param_2];
	cvta.to.global.u64 	%rd1, %rd12;
	mov.u32 	%r15, %ctaid.x;
	mov.u32 	%r16, %ntid.x;
	mov.u32 	%r17, %tid.x;
	mad.lo.s32 	%r1, %r15, %r16, %r17;
	mov.u32 	%r18, %ctaid.y;
	mov.u32 	%r19, %ntid.y;
	mov.u32 	%r20, %tid.y;
	mad.lo.s32 	%r21, %r18, %r19, %r20;
	mov.u32 	%r22, %ctaid.z;
	mov.u32 	%r23, %ntid.z;
	mov.u32 	%r24, %tid.z;
	mad.lo.s32 	%r3, %r22, %r23, %r24;
	max.s32 	%r25, %r1, %r21;
	max.s32 	%r26, %r3, %r25;
	setp.ge.s32 	%p8, %r26, %r14;
	@%p8 bra 	$L__BB3_56;
	setp.eq.s32 	%p9, %r3, 0;
	add.s32 	%r27, %r3, -1;
	mul.lo.s32 	%r4, %r27, %r14;
	setp.eq.s32 	%p10, %r21, 0;
	add.s32 	%r5, %r21, -1;
	add.s32 	%r6, %r5, %r4;
	setp.lt.s32 	%p11, %r1, 1;
	or.pred  	%p12, %p11, %p10;
	add.s32 	%r7, %r1, -1;
	mad.lo.s32 	%r28, %r6, %r14, %r7;
	mul.wide.s32 	%rd13, %r28, 4;
	add.s64 	%rd2, %rd1, %rd13;
	mov.f32 	%f111, 0f00000000;
	or.pred  	%p13, %p12, %p9;
	@%p13 bra 	$L__BB3_3;
	ld.global.f32 	%f56, [%rd2];
	ld.const.f32 	%f57, [d_filter_3D];
	fma.rn.f32 	%f111, %f56, %f57, 0f00000000;
$L__BB3_3:
	setp.eq.s32 	%p14, %r21, 0;
	setp.eq.s32 	%p15, %r3, 0;
	setp.lt.s32 	%p16, %r1, 0;
	or.pred  	%p17, %p14, %p15;
	or.pred  	%p18, %p17, %p16;
	@%p18 bra 	$L__BB3_5;
	ld.global.f32 	%f58, [%rd2+4];
	ld.const.f32 	%f59, [d_filter_3D+4];
	fma.rn.f32 	%f111, %f58, %f59, %f111;
$L__BB3_5:
	setp.eq.s32 	%p19, %r21, 0;
	setp.eq.s32 	%p20, %r3, 0;
	add.s32 	%r29, %r1, 1;
	setp.gt.s32 	%p21, %r1, -2;
	setp.lt.s32 	%p22, %r29, %r14;
	and.pred  	%p1, %p21, %p22;
	not.pred 	%p23, %p1;
	or.pred  	%p24, %p23, %p19;
	or.pred  	%p25, %p24, %p20;
	@%p25 bra 	$L__BB3_7;
	ld.global.f32 	%f60, [%rd2+8];
	ld.const.f32 	%f61, [d_filter_3D+8];
	fma.rn.f32 	%f111, %f60, %f61, %f111;
$L__BB3_7:
	setp.gt.s32 	%p26, %r1, 0;
	setp.eq.s32 	%p27, %r3, 0;
	add.s32 	%r30, %r21, %r4;
	setp.le.s32 	%p28, %r1, %r14;
	and.pred  	%p2, %p26, %p28;
	not.pred 	%p29, %p2;
	mad.lo.s32 	%r31, %r30, %r14, %r7;
	mul.wide.s32 	%rd14, %r31, 4;
	add.s64 	%rd3, %rd1, %rd14;
	or.pred  	%p30, %p29, %p27;
	@%p30 bra 	$L__BB3_9;
	ld.global.f32 	%f62, [%rd3];
	ld.const.f32 	%f63, [d_filter_3D+12];
	fma.rn.f32 	%f111, %f62, %f63, %f111;
$L__BB3_9:
	setp.lt.s32 	%p31, %r1, 0;
	setp.eq.s32 	%p32, %r3, 0;
	or.pred  	%p33, %p31, %p32;
	@%p33 bra 	$L__BB3_11;
	ld.global.f32 	%f64, [%rd3+4];
	ld.const.f32 	%f65, [d_filter_3D+16];
	fma.rn.f32 	%f111, %f64, %f65, %f111;
$L__BB3_11:
	setp.eq.s32 	%p34, %r3, 0;
	or.pred  	%p36, %p23, %p34;
	@%p36 bra 	$L__BB3_13;
	ld.global.f32 	%f66, [%rd3+8];
	ld.const.f32 	%f67, [d_filter_3D+20];
	fma.rn.f32 	%f111, %f66, %f67, %f111;
$L__BB3_13:
	setp.eq.s32 	%p37, %r3, 0;
	add.s32 	%r8, %r21, 1;
	setp.lt.u32 	%p38, %r8, %r14;
	add.s32 	%r32, %r6, 2;
	and.pred  	%p3, %p2, %p38;
	not.pred 	%p39, %p3;
	mad.lo.s32 	%r33, %r32, %r14, %r7;
	mul.wide.s32 	%rd15, %r33, 4;
	add.s64 	%rd4, %rd1, %rd15;
	or.pred  	%p40, %p39, %p37;
	@%p40 bra 	$L__BB3_15;
	ld.global.f32 	%f68, [%rd4];
	ld.const.f32 	%f69, [d_filter_3D+24];
	fma.rn.f32 	%f111, %f68, %f69, %f111;
$L__BB3_15:
	setp.ge.u32 	%p41, %r8, %r14;
	setp.lt.s32 	%p42, %r1, 0;
	setp.eq.s32 	%p43, %r3, 0;
	or.pred  	%p44, %p42, %p41;
	or.pred  	%p45, %p44, %p43;
	@%p45 bra 	$L__BB3_17;
	ld.global.f32 	%f70, [%rd4+4];
	ld.const.f32 	%f71, [d_filter_3D+28];
	fma.rn.f32 	%f111, %f70, %f71, %f111;
$L__BB3_17:
	setp.lt.u32 	%p46, %r8, %r14;
	setp.eq.s32 	%p47, %r3, 0;
	and.pred  	%p4, %p1, %p46;
	not.pred 	%p48, %p4;
	or.pred  	%p49, %p48, %p47;
	@%p49 bra 	$L__BB3_19;
	ld.global.f32 	%f72, [%rd4+8];
	ld.const.f32 	%f73, [d_filter_3D+32];
	fma.rn.f32 	%f111, %f72, %f73, %f111;
$L__BB3_19:
	setp.lt.u32 	%p50, %r5, %r14;
	add.s32 	%r9, %r6, %r14;
	setp.gt.s32 	%p51, %r1, 0;
	setp.le.s32 	%p52, %r1, %r14;
	and.pred  	%p53, %p51, %p52;
	and.pred  	%p5, %p53, %p50;
	mad.lo.s32 	%r34, %r9, %r14, %r7;
	mul.wide.s32 	%rd16, %r34, 4;
	add.s64 	%rd5, %rd1, %rd16;
	not.pred 	%p54, %p5;
	@%p54 bra 	$L__BB3_21;
	ld.global.f32 	%f74, [%rd5];
	ld.const.f32 	%f75, [d_filter_3D+36];
	fma.rn.f32 	%f111, %f74, %f75, %f111;
$L__BB3_21:
	setp.lt.u32 	%p55, %r5, %r14;
	setp.gt.s32 	%p56, %r1, -1;
	and.pred  	%p6, %p56, %p55;
	not.pred 	%p57, %p6;
	@%p57 bra 	$L__BB3_23;
	ld.global.f32 	%f76, [%rd5+4];
	ld.const.f32 	%f77, [d_filter_3D+40];
	fma.rn.f32 	%f111, %f76, %f77, %f111;
$L__BB3_23:
	setp.lt.u32 	%p58, %r5, %r14;
	setp.gt.s32 	%p59, %r1, -2;
	add.s32 	%r35, %r1, 1;
	setp.lt.s32 	%p60, %r35, %r14;
	and.pred  	%p61, %p59, %p60;
	and.pred  	%p7, %p61, %p58;
	not.pred 	%p62, %p7;
	@%p62 bra 	$L__BB3_25;
	ld.global.f32 	%f78, [%rd5+8];
	ld.const.f32 	%f79, [d_filter_3D+44];
	fma.rn.f32 	%f111, %f78, %f79, %f111;
$L__BB3_25:
	mad.lo.s32 	%r10, %r14, %r9, %r14;
	add.s32 	%r36, %r7, %r10;
	mul.wide.s32 	%rd17, %r36, 4;
	add.s64 	%rd6, %rd1, %rd17;
	setp.lt.s32 	%p63, %r1, 1;
	setp.gt.s32 	%p64, %r1, %r14;
	or.pred  	%p65, %p63, %p64;
	@%p65 bra 	$L__BB3_27;
	ld.global.f32 	%f80, [%rd6];
	ld.const.f32 	%f81, [d_filter_3D+48];
	fma.rn.f32 	%f111, %f80, %f81, %f111;
$L__BB3_27:
	setp.lt.s32 	%p66, %r1, 0;
	@%p66 bra 	$L__BB3_29;
	ld.global.f32 	%f82, [%rd6+4];
	ld.const.f32 	%f83, [d_filter_3D+52];
	fma.rn.f32 	%f111, %f82, %f83, %f111;
$L__BB3_29:
	setp.lt.s32 	%p67, %r1, -1;
	add.s32 	%r37, %r1, 1;
	setp.ge.s32 	%p68, %r37, %r14;
	or.pred  	%p69, %p67, %p68;
	@%p69 bra 	$L__BB3_31;
	ld.global.f32 	%f84, [%rd6+8];
	ld.const.f32 	%f85, [d_filter_3D+56];
	fma.rn.f32 	%f111, %f84, %f85, %f111;
$L__BB3_31:
	add.s32 	%r38, %r9, 2;
	mad.lo.s32 	%r39, %r38, %r14, %r7;
	mul.wide.s32 	%rd18, %r39, 4;
	add.s64 	%rd7, %rd1, %rd18;
	@%p39 bra 	$L__BB3_33;
	ld.global.f32 	%f86, [%rd7];
	ld.const.f32 	%f87, [d_filter_3D+60];
	fma.rn.f32 	%f111, %f86, %f87, %f111;
$L__BB3_33:
	setp.lt.s32 	%p71, %r1, 0;
	mov.u32 	%r40, %ctaid.y;
	mov.u32 	%r41, %ntid.y;
	mov.u32 	%r42, %tid.y;
	mad.lo.s32 	%r43, %r40, %r41, %r42;
	add.s32 	%r45, %r43, 1;
	setp.ge.u32 	%p72, %r45, %r14;
	or.pred  	%p73, %p71, %p72;
	@%p73 bra 	$L__BB3_35;
	ld.global.f32 	%f88, [%rd7+4];
	ld.const.f32 	%f89, [d_filter_3D+64];
	fma.rn.f32 	%f111, %f88, %f89, %f111;
$L__BB3_35:
	@%p48 bra 	$L__BB3_37;
	ld.global.f32 	%f90, [%rd7+8];
	ld.const.f32 	%f91, [d_filter_3D+68];
	fma.rn.f32 	%f111, %f90, %f91, %f111;
$L__BB3_37:
	add.s32 	%r11, %r3, 1;
	setp.ge.u32 	%p75, %r11, %r14;
	add.s32 	%r12, %r9, %r14;
	mad.lo.s32 	%r46, %r12, %r14, %r7;
	mul.wide.s32 	%rd19, %r46, 4;
	add.s64 	%rd8, %rd1, %rd19;
	or.pred  	%p77, %p54, %p75;
	@%p77 bra 	$L__BB3_39;
	ld.global.f32 	%f92, [%rd8];
	ld.const.f32 	%f93, [d_filter_3D+72];
	fma.rn.f32 	%f111, %f92, %f93, %f111;
$L__BB3_39:
	setp.ge.u32 	%p78, %r11, %r14;
	or.pred  	%p80, %p57, %p78;
	@%p80 bra 	$L__BB3_41;
	ld.global.f32 	%f94, [%rd8+4];
	ld.const.f32 	%f95, [d_filter_3D+76];
	fma.rn.f32 	%f111, %f94, %f95, %f111;
$L__BB3_41:
	setp.ge.u32 	%p81, %r11, %r14;
	or.pred  	%p83, %p62, %p81;
	@%p83 bra 	$L__BB3_43;
	ld.global.f32 	%f96, [%rd8+8];
	ld.const.f32 	%f97, [d_filter_3D+80];
	fma.rn.f32 	%f111, %f96, %f97, %f111;
$L__BB3_43:
	setp.ge.u32 	%p84, %r11, %r14;
	mad.lo.s32 	%r47, %r14, %r12, %r14;
	setp.lt.s32 	%p85, %r1, 1;
	setp.gt.s32 	%p86, %r1, %r14;
	or.pred  	%p87, %p85, %p86;
	add.s32 	%r48, %r7, %r47;
	mul.wide.s32 	%rd20, %r48, 4;
	add.s64 	%rd9, %rd1, %rd20;
	or.pred  	%p88, %p87, %p84;
	@%p88 bra 	$L__BB3_45;
	ld.global.f32 	%f98, [%rd9];
	ld.const.f32 	%f99, [d_filter_3D+84];
	fma.rn.f32 	%f111, %f98, %f99, %f111;
$L__BB3_45:
	setp.ge.u32 	%p89, %r11, %r14;
	setp.lt.s32 	%p90, %r1, 0;
	or.pred  	%p91, %p90, %p89;
	@%p91 bra 	$L__BB3_47;
	ld.global.f32 	%f100, [%rd9+4];
	ld.const.f32 	%f101, [d_filter_3D+88];
	fma.rn.f32 	%f111, %f100, %f101, %f111;
$L__BB3_47:
	setp.ge.u32 	%p92, %r11, %r14;
	setp.lt.s32 	%p93, %r1, -1;
	add.s32 	%r49, %r1, 1;
	setp.ge.s32 	%p94, %r49, %r14;
	or.pred  	%p95, %p93, %p94;
	or.pred  	%p96, %p95, %p92;
	@%p96 bra 	$L__BB3_49;
	ld.global.f32 	%f102, [%rd9+8];
	ld.const.f32 	%f103, [d_filter_3D+92];
	fma.rn.f32 	%f111, %f102, %f103, %f111;
$L__BB3_49:
	setp.ge.u32 	%p97, %r11, %r14;
	add.s32 	%r50, %r12, 2;
	mad.lo.s32 	%r51, %r50, %r14, %r7;
	mul.wide.s32 	%rd21, %r51, 4;
	add.s64 	%rd10, %rd1, %rd21;
	or.pred  	%p99, %p39, %p97;
	@%p99 bra 	$L__BB3_51;
	ld.global.f32 	%f104, [%rd10];
	ld.const.f32 	%f105, [d_filter_3D+96];
	fma.rn.f32 	%f111, %f104, %f105, %f111;
$L__BB3_51:
	setp.lt.s32 	%p100, %r1, 0;
	max.u32 	%r58, %r45, %r11;
	setp.ge.u32 	%p101, %r58, %r14;
	or.pred  	%p102, %p101, %p100;
	@%p102 bra 	$L__BB3_53;
	ld.global.f32 	%f106, [%rd10+4];
	ld.const.f32 	%f107, [d_filter_3D+100];
	fma.rn.f32 	%f111, %f106, %f107, %f111;
$L__BB3_53:
	setp.ge.u32 	%p103, %r11, %r14;
	or.pred  	%p105, %p48, %p103;
	@%p105 bra 	$L__BB3_55;
	ld.global.f32 	%f108, [%rd10+8];
	ld.const.f32 	%f109, [d_filter_3D+104];
	fma.rn.f32 	%f111, %f108, %f109, %f111;
$L__BB3_55:
	add.s32 	%r59, %r10, %r1;
	cvta.to.global.u64 	%rd22, %rd11;
	mul.wide.s32 	%rd23, %r59, 4;
	add.s64 	%rd24, %rd22, %rd23;
	st.global.f32 	[%rd24], %f111;
$L__BB3_56:
	ret;

}


// ===== COMPILED SASS (sm_100) =====

	.target	sm_100

	.elftype	@"ET_EXEC"


//--------------------- .note.nv.tkinfo           --------------------------
	.section	.note.nv.tkinfo,"",@"SHT_NOTE"
	.sectionflags	@"SHF_NOTE_NV_TKINFO"
	.tkinfo
        /*0018*/ 	.word	0x00000002
        /*0030*/ 	.string	""
        /*0030*/ 	.string	"ptxas"
        /*0030*/ 	.string	"Cuda compilation tools, release 13.0, V13.0.88"
        /*0030*/ 	.string	"Build cuda_13.0.r13.0/compiler.36424714_0"
        /*0030*/ 	.string	"-arch sm_100 -m 64 "



//--------------------- .note.nv.cuinfo           --------------------------
	.section	.note.nv.cuinfo,"",@"SHT_NOTE"
	.sectionflags	@"SHF_NOTE_NV_CUINFO"
        /*0018*/ 	.short	0x0002
        /*001a*/ 	.short	0x0064
        /*001c*/ 	.short	0x0082
	.zero		2


//--------------------- .nv.info                  --------------------------
	.section	.nv.info,"",@"SHT_CUDA_INFO"
	.align	4


	//----- nvinfo : EIATTR_REGCOUNT
	.align		4
        /*0000*/ 	.byte	0x04, 0x2f
        /*0002*/ 	.short	(.L_3 - .L_2)
	.align		4
.L_2:
        /*0004*/ 	.word	index@(_Z14kernel2D_basicPKfPfS0_i)
        /*0008*/ 	.word	0x00000020


	//----- nvinfo : EIATTR_FRAME_SIZE
	.align		4
.L_3:
        /*000c*/ 	.byte	0x04, 0x11
        /*000e*/ 	.short	(.L_5 - .L_4)
	.align		4
.L_4:
        /*0010*/ 	.word	index@(_Z14kernel2D_basicPKfPfS0_i)
        /*0014*/ 	.word	0x00000000


	//----- nvinfo : EIATTR_REGCOUNT
	.align		4
.L_5:
        /*0018*/ 	.byte	0x04, 0x2f
        /*001a*/ 	.short	(.L_7 - .L_6)
	.align		4
.L_6:
        /*001c*/ 	.word	index@(_Z12kernel2D_optPKfPfi)
        /*0020*/ 	.word	0x00000014


	//----- nvinfo : EIATTR_FRAME_SIZE
	.align		4
.L_7:
        /*0024*/ 	.byte	0x04, 0x11
        /*0026*/ 	.short	(.L_9 - .L_8)
	.align		4
.L_8:
        /*0028*/ 	.word	index@(_Z12kernel2D_optPKfPfi)
        /*002c*/ 	.word	0x00000000


	//----- nvinfo : EIATTR_REGCOUNT
	.align		4
.L_9:
        /*0030*/ 	.byte	0x04, 0x2f
        /*0032*/ 	.short	(.L_11 - .L_10)
	.align		4
.L_10:
        /*0034*/ 	.word	index@(_Z14kernel3D_basicPKfPfS0_i)
        /*0038*/ 	.word	0x00000028


	//----- nvinfo : EIATTR_FRAME_SIZE
	.align		4
.L_11:
        /*003c*/ 	.byte	0x04, 0x11
        /*003e*/ 	.short	(.L_13 - .L_12)
	.align		4
.L_12:
        /*0040*/ 	.word	index@(_Z14kernel3D_basicPKfPfS0_i)
        /*0044*/ 	.word	0x00000000


	//----- nvinfo : EIATTR_REGCOUNT
	.align		4
.L_13:
        /*0048*/ 	.byte	0x04, 0x2f
        /*004a*/ 	.short	(.L_15 - .L_14)
	.align		4
.L_14:
        /*004c*/ 	.word	index@(_Z12kernel3D_optPKfPfi)
        /*0050*/ 	.word	0x00000020


	//----- nvinfo : EIATTR_FRAME_SIZE
	.align		4
.L_15:
        /*0054*/ 	.byte	0x04, 0x11
        /*0056*/ 	.short	(.L_17 - .L_16)
	.align		4
.L_16:
        /*0058*/ 	.word	index@(_Z12kernel3D_optPKfPfi)
        /*005c*/ 	.word	0x00000000


	//----- nvinfo : EIATTR_MIN_STACK_SIZE
	.align		4
.L_17:
        /*0060*/ 	.byte	0x04, 0x12
        /*0062*/ 	.short	(.L_19 - .L_18)
	.align		4
.L_18:
        /*0064*/ 	.word	index@(_Z12kernel3D_optPKfPfi)
        /*0068*/ 	.word	0x00000000


	//----- nvinfo : EIATTR_MIN_STACK_SIZE
	.align		4
.L_19:
        /*006c*/ 	.byte	0x04, 0x12
        /*006e*/ 	.short	(.L_21 - .L_20)
	.align		4
.L_20:
        /*0070*/ 	.word	index@(_Z14kernel3D_basicPKfPfS0_i)
        /*0074*/ 	.word	0x00000000


	//----- nvinfo : EIATTR_MIN_STACK_SIZE
	.align		4
.L_21:
        /*0078*/ 	.byte	0x04, 0x12
        /*007a*/ 	.short	(.L_23 - .L_22)
	.align		4
.L_22:
        /*007c*/ 	.word	index@(_Z12kernel2D_optPKfPfi)
        /*0080*/ 	.word	0x00000000


	//----- nvinfo : EIATTR_MIN_STACK_SIZE
	.align		4
.L_23:
        /*0084*/ 	.byte	0x04, 0x12
        /*0086*/ 	.short	(.L_25 - .L_24)
	.align		4
.L_24:
        /*0088*/ 	.word	index@(_Z14kernel2D_basicPKfPfS0_i)
        /*008c*/ 	.word	0x00000000
.L_25:


//--------------------- .nv.compat                --------------------------
	.section	.nv.compat,"",@"SHT_CUDA_COMPAT_INFO"
	.align	4
        /*0000*/ 	.byte	0x02, 0x09, 0x00, 0x00, 0x02, 0x02, 0x01, 0x00, 0x02, 0x05, 0x05, 0x00, 0x03, 0x07, 0x01, 0x01
        /*0010*/ 	.byte	0x02, 0x03, 0x00, 0x00, 0x02, 0x06, 0x01, 0x00, 0x04, 0x0b, 0x08, 0x00, 0x09, 0x00, 0x00, 0x00
        /*0020*/ 	.byte	0x00, 0x00, 0x00, 0x00


//--------------------- .nv.info._Z12kernel3D_optPKfPfi --------------------------
	.section	.nv.info._Z12kernel3D_optPKfPfi,"",@"SHT_CUDA_INFO"
	.sectionflags	@""
	.align	4


	//----- nvinfo : EIATTR_CUDA_API_VERSION
	.align		4
        /*0000*/ 	.byte	0x04, 0x37
        /*0002*/ 	.short	(.L_27 - .L_26)
.L_26:
        /*0004*/ 	.word	0x00000082


	//----- nvinfo : EIATTR_KPARAM_INFO
	.align		4
.L_27:
        /*0008*/ 	.byte	0x04, 0x17
        /*000a*/ 	.short	(.L_29 - .L_28)
.L_28:
        /*000c*/ 	.word	0x00000000
        /*0010*/ 	.short	0x0002
        /*0012*/ 	.short	0x0010
        /*0014*/ 	.byte	0x00, 0xf0, 0x11, 0x00


	//----- nvinfo : EIATTR_KPARAM_INFO
	.align		4
.L_29:
        /*0018*/ 	.byte	0x04, 0x17
        /*001a*/ 	.short	(.L_31 - .L_30)
.L_30:
        /*001c*/ 	.word	0x00000000
        /*0020*/ 	.short	0x0001
        /*0022*/ 	.short	0x0008
        /*0024*/ 	.byte	0x00, 0xf5, 0x21, 0x00


	//----- nvinfo : EIATTR_KPARAM_INFO
	.align		4
.L_31:
        /*0028*/ 	.byte	0x04, 0x17
        /*002a*/ 	.short	(.L_33 - .L_32)
.L_32:
        /*002c*/ 	.word	0x00000000
        /*0030*/ 	.short	0x0000
        /*0032*/ 	.short	0x0000
        /*0034*/ 	.byte	0x00, 0xf5, 0x21, 0x00


	//----- nvinfo : EIATTR_SPARSE_MMA_MASK
	.align		4
.L_33:
        /*0038*/ 	.byte	0x03, 0x50
        /*003a*/ 	.short	0x0000


	//----- nvinfo : EIATTR_MAXREG_COUNT
	.align		4
        /*003c*/ 	.byte	0x03, 0x1b
        /*003e*/ 	.short	0x00ff


	//----- nvinfo : EIATTR_MERCURY_ISA_VERSION
	.align		4
        /*0040*/ 	.byte	0x03, 0x5f
        /*0042*/ 	.short	0x0101


	//----- nvinfo : EIATTR_VRC_CTA_INIT_COUNT
	.align		4
        /*0044*/ 	.byte	0x02, 0x4a
	.zero		1
	.zero		1


	//----- nvinfo : EIATTR_EXIT_INSTR_OFFSETS
	.align		4
        /*0048*/ 	.byte	0x04, 0x1c
        /*004a*/ 	.short	(.L_35 - .L_34)


	//   ....[0]....
.L_34:
        /*004c*/ 	.word	0x00000100


	//   ....[1]....
        /*0050*/ 	.word	0x00000c20


	//----- nvinfo : EIATTR_CBANK_PARAM_SIZE
	.align		4
.L_35:
        /*0054*/ 	.byte	0x03, 0x19
        /*0056*/ 	.short	0x0014


	//----- nvinfo : EIATTR_PARAM_CBANK
	.align		4
        /*0058*/ 	.byte	0x04, 0x0a
        /*005a*/ 	.short	(.L_37 - .L_36)
	.align		4
.L_36:
        /*005c*/ 	.word	index@(.nv.constant0._Z12kernel3D_optPKfPfi)
        /*0060*/ 	.short	0x0380
        /*0062*/ 	.short	0x0014


	//----- nvinfo : EIATTR_SW_WAR
	.align		4
.L_37:
        /*0064*/ 	.byte	0x04, 0x36
        /*0066*/ 	.short	(.L_39 - .L_38)
.L_38:
        /*0068*/ 	.word	0x00000008
.L_39:


//--------------------- .nv.info._Z14kernel3D_basicPKfPfS0_i --------------------------
	.section	.nv.info._Z14kernel3D_basicPKfPfS0_i,"",@"SHT_CUDA_INFO"
	.sectionflags	@""
	.align	4


	//----- nvinfo : EIATTR_CUDA_API_VERSION
	.align		4
        /*0000*/ 	.byte	0x04, 0x37
        /*0002*/ 	.short	(.L_41 - .L_40)
.L_40:
        /*0004*/ 	.word	0x00000082


	//----- nvinfo : EIATTR_KPARAM_INFO
	.align		4
.L_41:
        /*0008*/ 	.byte	0x04, 0x17
        /*000a*/ 	.short	(.L_43 - .L_42)
.L_42:
        /*000c*/ 	.word	0x00000000
        /*0010*/ 	.short	0x0003
        /*0012*/ 	.short	0x0018
        /*0014*/ 	.byte	0x00, 0xf0, 0x11, 0x00


	//----- nvinfo : EIATTR_KPARAM_INFO
	.align		4
.L_43:
        /*0018*/ 	.byte	0x04, 0x17
        /*001a*/ 	.short	(.L_45 - .L_44)
.L_44:
        /*001c*/ 	.word	0x00000000
        /*0020*/ 	.short	0x0002
        /*0022*/ 	.short	0x0010
        /*0024*/ 	.byte	0x00, 0xf5, 0x21, 0x00


	//----- nvinfo : EIATTR_KPARAM_INFO
	.align		4
.L_45:
        /*0028*/ 	.byte	0x04, 0x17
        /*002a*/ 	.short	(.L_47 - .L_46)
.L_46:
        /*002c*/ 	.word	0x00000000
        /*0030*/ 	.short	0x0001
        /*0032*/ 	.short	0x0008
        /*0034*/ 	.byte	0x00, 0xf5, 0x21, 0x00


	//----- nvinfo : EIATTR_KPARAM_INFO
	.align		4
.L_47:
        /*0038*/ 	.byte	0x04, 0x17
        /*003a*/ 	.short	(.L_49 - .L_48)
.L_48:
        /*003c*/ 	.word	0x00000000
        /*0040*/ 	.short	0x0000
        /*0042*/ 	.short	0x0000
        /*0044*/ 	.byte	0x00, 0xf5, 0x21, 0x00


	//----- nvinfo : EIATTR_SPARSE_MMA_MASK
	.align		4
.L_49:
        /*0048*/ 	.byte	0x03, 0x50
        /*004a*/ 	.short	0x0000


	//----- nvinfo : EIATTR_MAXREG_COUNT
	.align		4
        /*004c*/ 	.byte	0x03, 0x1b
        /*004e*/ 	.short	0x00ff


	//----- nvinfo : EIATTR_MERCURY_ISA_VERSION
	.align		4
        /*0050*/ 	.byte	0x03, 0x5f
        /*0052*/ 	.short	0x0101


	//----- nvinfo : EIATTR_VRC_CTA_INIT_COUNT
	.align		4
        /*0054*/ 	.byte	0x02, 0x4a
	.zero		1
	.zero		1


	//----- nvinfo : EIATTR_EXIT_INSTR_OFFSETS
	.align		4
        /*0058*/ 	.byte	0x04, 0x1c
        /*005a*/ 	.short	(.L_51 - .L_50)


	//   ....[0]....
.L_50:
        /*005c*/ 	.word	0x00000100


	//   ....[1]....
        /*0060*/ 	.word	0x00000db0


	//----- nvinfo : EIATTR_CBANK_PARAM_SIZE
	.align		4
.L_51:
        /*0064*/ 	.byte	0x03, 0x19
        /*0066*/ 	.short	0x001c


	//----- nvinfo : EIATTR_PARAM_CBANK
	.align		4
        /*0068*/ 	.byte	0x04, 0x0a
        /*006a*/ 	.short	(.L_53 - .L_52)
	.align		4
.L_52:
        /*006c*/ 	.word	index@(.nv.constant0._Z14kernel3D_basicPKfPfS0_i)
        /*0070*/ 	.short	0x0380
        /*0072*/ 	.short	0x001c


	//----- nvinfo : EIATTR_SW_WAR
	.align		4
.L_53:
        /*0074*/ 	.byte	0x04, 0x36
        /*0076*/ 	.short	(.L_55 - .L_54)
.L_54:
        /*0078*/ 	.word	0x00000008
.L_55:


//--------------------- .nv.info._Z12kernel2D_optPKfPfi --------------------------
	.section	.nv.info._Z12kernel2D_optPKfPfi,"",@"SHT_CUDA_INFO"
	.sectionflags	@""
	.align	4


	//----- nvinfo : EIATTR_CUDA_API_VERSION
	.align		4
        /*0000*/ 	.byte	0x04, 0x37
        /*0002*/ 	.short	(.L_57 - .L_56)
.L_56:
        /*0004*/ 	.word	0x00000082


	//----- nvinfo : EIATTR_KPARAM_INFO
	.align		4
.L_57:
        /*0008*/ 	.byte	0x04, 0x17
        /*000a*/ 	.short	(.L_59 - .L_58)
.L_58:
        /*000c*/ 	.word	0x00000000
        /*0010*/ 	.short	0x0002
        /*0012*/ 	.short	0x0010
        /*0014*/ 	.byte	0x00, 0xf0, 0x11, 0x00


	//----- nvinfo : EIATTR_KPARAM_INFO
	.align		4
.L_59:
        /*0018*/ 	.byte	0x04, 0x17
        /*001a*/ 	.short	(.L_61 - .L_60)
.L_60:
        /*001c*/ 	.word	0x00000000
        /*0020*/ 	.short	0x0001
        /*0022*/ 	.short	0x0008
        /*0024*/ 	.byte	0x00, 0xf5, 0x21, 0x00


	//----- nvinfo : EIATTR_KPARAM_INFO
	.align		4
.L_61:
        /*0028*/ 	.byte	0x04, 0x17
        /*002a*/ 	.short	(.L_63 - .L_62)
.L_62:
        /*002c*/ 	.word	0x00000000
        /*0030*/ 	.short	0x0000
        /*0032*/ 	.short	0x0000
        /*0034*/ 	.byte	0x00, 0xf5, 0x21, 0x00


	//----- nvinfo : EIATTR_SPARSE_MMA_MASK
	.align		4
.L_63:
        /*0038*/ 	.byte	0x03, 0x50
        /*003a*/ 	.short	0x0000


	//----- nvinfo : EIATTR_MAXREG_COUNT
	.align		4
        /*003c*/ 	.byte	0x03, 0x1b
        /*003e*/ 	.short	0x00ff


	//----- nvinfo : EIATTR_MERCURY_ISA_VERSION
	.align		4
        /*0040*/ 	.byte	0x03, 0x5f
        /*0042*/ 	.short	0x0101


	//----- nvinfo : EIATTR_VRC_CTA_INIT_COUNT
	.align		4
        /*0044*/ 	.byte	0x02, 0x4a
	.zero		1
	.zero		1


	//----- nvinfo : EIATTR_EXIT_INSTR_OFFSETS
	.align		4
        /*0048*/ 	.byte	0x04, 0x1c
        /*004a*/ 	.short	(.L_65 - .L_64)


	//   ....[0]....
.L_64:
        /*004c*/ 	.word	0x000000c0


	//   ....[1]....
        /*0050*/ 	.word	0x000005a0


	//----- nvinfo : EIATTR_CRS_STACK_SIZE
	.align		4
.L_65:
        /*0054*/ 	.byte	0x04, 0x1e
        /*0056*/ 	.short	(.L_67 - .L_66)
.L_66:
        /*0058*/ 	.word	0x00000000


	//----- nvinfo : EIATTR_CBANK_PARAM_SIZE
	.align		4
.L_67:
        /*005c*/ 	.byte	0x03, 0x19
        /*005e*/ 	.short	0x0014


	//----- nvinfo : EIATTR_PARAM_CBANK
	.align		4
        /*0060*/ 	.byte	0x04, 0x0a
        /*0062*/ 	.short	(.L_69 - .L_68)
	.align		4
.L_68:
        /*0064*/ 	.word	index@(.nv.constant0._Z12kernel2D_optPKfPfi)
        /*0068*/ 	.short	0x0380
        /*006a*/ 	.short	0x0014


	//----- nvinfo : EIATTR_SW_WAR
	.align		4
.L_69:
        /*006c*/ 	.byte	0x04, 0x36
        /*006e*/ 	.short	(.L_71 - .L_70)
.L_70:
        /*0070*/ 	.word	0x00000008
.L_71:


//--------------------- .nv.info._Z14kernel2D_basicPKfPfS0_i --------------------------
	.section	.nv.info._Z14kernel2D_basicPKfPfS0_i,"",@"SHT_CUDA_INFO"
	.sectionflags	@""
	.align	4


	//----- nvinfo : EIATTR_CUDA_API_VERSION
	.align		4
        /*0000*/ 	.byte	0x04, 0x37
        /*0002*/ 	.short	(.L_73 - .L_72)
.L_72:
        /*0004*/ 	.word	0x00000082


	//----- nvinfo : EIATTR_KPARAM_INFO
	.align		4
.L_73:
        /*0008*/ 	.byte	0x04, 0x17
        /*000a*/ 	.short	(.L_75 - .L_74)
.L_74:
        /*000c*/ 	.word	0x00000000
        /*0010*/ 	.short	0x0003
        /*0012*/ 	.short	0x0018
        /*0014*/ 	.byte	0x00, 0xf0, 0x11, 0x00


	//----- nvinfo : EIATTR_KPARAM_INFO
	.align		4
.L_75:
        /*0018*/ 	.byte	0x04, 0x17
        /*001a*/ 	.short	(.L_77 - .L_76)
.L_76:
        /*001c*/ 	.word	0x00000000
        /*0020*/ 	.short	0x0002
        /*0022*/ 	.short	0x0010
        /*0024*/ 	.byte	0x00, 0xf5, 0x21, 0x00


	//----- nvinfo : EIATTR_KPARAM_INFO
	.align		4
.L_77:
        /*0028*/ 	.byte	0x04, 0x17
        /*002a*/ 	.short	(.L_79 - .L_78)
.L_78:
        /*002c*/ 	.word	0x00000000
        /*0030*/ 	.short	0x0001
        /*0032*/ 	.short	0x0008
        /*0034*/ 	.byte	0x00, 0xf5, 0x21, 0x00


	//----- nvinfo : EIATTR_KPARAM_INFO
	.align		4
.L_79:
        /*0038*/ 	.byte	0x04, 0x17
        /*003a*/ 	.short	(.L_81 - .L_80)
.L_80:
        /*003c*/ 	.word	0x00000000
        /*0040*/ 	.short	0x0000
        /*0042*/ 	.short	0x0000
        /*0044*/ 	.byte	0x00, 0xf5, 0x21, 0x00


	//----- nvinfo : EIATTR_SPARSE_MMA_MASK
	.align		4
.L_81:
        /*0048*/ 	.byte	0x03, 0x50
        /*004a*/ 	.short	0x0000


	//----- nvinfo : EIATTR_MAXREG_COUNT
	.align		4
        /*004c*/ 	.byte	0x03, 0x1b
        /*004e*/ 	.short	0x00ff


	//----- nvinfo : EIATTR_MERCURY_ISA_VERSION
	.align		4
        /*0050*/ 	.byte	0x03, 0x5f
        /*0052*/ 	.short	0x0101


	//----- nvinfo : EIATTR_VRC_CTA_INIT_COUNT
	.align		4
        /*0054*/ 	.byte	0x02, 0x4a
	.zero		1
	.zero		1


	//----- nvinfo : EIATTR_EXIT_INSTR_OFFSETS
	.align		4
        /*0058*/ 	.byte	0x04, 0x1c
        /*005a*/ 	.short	(.L_83 - .L_82)


	//   ....[0]....
.L_82:
        /*005c*/ 	.word	0x000000c0


	//   ....[1]....
        /*0060*/ 	.word	0x00000620


	//----- nvinfo : EIATTR_CBANK_PARAM_SIZE
	.align		4
.L_83:
        /*0064*/ 	.byte	0x03, 0x19
        /*0066*/ 	.short	0x001c


	//----- nvinfo : EIATTR_PARAM_CBANK
	.align		4
        /*0068*/ 	.byte	0x04, 0x0a
        /*006a*/ 	.short	(.L_85 - .L_84)
	.align		4
.L_84:
        /*006c*/ 	.word	index@(.nv.constant0._Z14kernel2D_basicPKfPfS0_i)
        /*0070*/ 	.short	0x0380
        /*0072*/ 	.short	0x001c


	//----- nvinfo : EIATTR_SW_WAR
	.align		4
.L_85:
        /*0074*/ 	.byte	0x04, 0x36
        /*0076*/ 	.short	(.L_87 - .L_86)
.L_86:
        /*0078*/ 	.word	0x00000008
.L_87:


//--------------------- .nv.callgraph             --------------------------
	.section	.nv.callgraph,"",@"SHT_CUDA_CALLGRAPH"
	.align	4
	.sectionentsize	8
	.align		4
        /*0000*/ 	.word	0x00000000
	.align		4
        /*0004*/ 	.word	0xffffffff
	.align		4
        /*0008*/ 	.word	0x00000000
	.align		4
        /*000c*/ 	.word	0xfffffffe
	.align		4
        /*0010*/ 	.word	0x00000000
	.align		4
        /*0014*/ 	.word	0xfffffffd
	.align		4
        /*0018*/ 	.word	0x00000000
	.align		4
        /*001c*/ 	.word	0xfffffffc


//--------------------- .nv.constant3             --------------------------
	.section	.nv.constant3,"a",@progbits
	.align	4
.nv.constant3:
	.type		d_filter_2D,@object
	.size		d_filter_2D,(d_filter_3D - d_filter_2D)
d_filter_2D:
	.zero		36
	.type		d_filter_3D,@object
	.size		d_filter_3D,(.L_1 - d_filter_3D)
d_filter_3D:
	.zero		108
.L_1:


//--------------------- .text._Z12kernel3D_optPKfPfi --------------------------
	.section	.text._Z12kernel3D_optPKfPfi,"ax",@progbits
	.align	128
        .global         _Z12kernel3D_optPKfPfi
        .type           _Z12kernel3D_optPKfPfi,@function
        .size           _Z12kernel3D_optPKfPfi,(.L_x_11 - _Z12kernel3D_optPKfPfi)
        .other          _Z12kernel3D_optPKfPfi,@"STO_CUDA_ENTRY STV_DEFAULT"
_Z12kernel3D_optPKfPfi:
.text._Z12kernel3D_optPKfPfi:
[----:B------:R-:W-:Y:S01]  /*0000*/  LDC R1, c[0x0][0x37c] ;  /* 0x0000df00ff017b82 */ /* 0x000fe20000000800 */
[----:B------:R-:W0:Y:S07]  /*0010*/  S2R R3, SR_TID.X ;  /* 0x0000000000037919 */ /* 0x000e2e0000002100 */
[----:B------:R-:W0:Y:S01]  /*0020*/  LDC R6, c[0x0][0x360] ;  /* 0x0000d800ff067b82 */ /* 0x000e220000000800 */
[----:B------:R-:W1:Y:S01]  /*0030*/  S2R R0, SR_TID.Z ;  /* 0x0000000000007919 */ /* 0x000e620000002300 */
[----:B------:R-:W2:Y:S06]  /*0040*/  S2R R12, SR_TID.Y ;  /* 0x00000000000c7919 */ /* 0x000eac0000002200 */
[----:B------:R-:W2:Y:S08]  /*0050*/  LDC R9, c[0x0][0x364] ;  /* 0x0000d900ff097b82 */ /* 0x000eb00000000800 */
[----:B------:R-:W0:Y:S08]  /*0060*/  S2UR UR4, SR_CTAID.X ;  /* 0x00000000000479c3 */ /* 0x000e300000002500 */
[----:B------:R-:W1:Y:S08]  /*0070*/  S2UR UR6, SR_CTAID.Z ;  /* 0x00000000000679c3 */ /* 0x000e700000002700 */
[----:B------:R-:W1:Y:S08]  /*0080*/  LDC R7, c[0x0][0x368] ;  /* 0x0000da00ff077b82 */ /* 0x000e700000000800 */
[----:B------:R-:W2:Y:S01]  /*0090*/  S2UR UR5, SR_CTAID.Y ;  /* 0x00000000000579c3 */ /* 0x000ea20000002600 */
[----:B0-----:R-:W-:-:S07]  /*00a0*/  IMAD R6, R6, UR4, R3 ;  /* 0x0000000406067c24 */ /* 0x001fce000f8e0203 */
[----:B------:R-:W0:Y:S01]  /*00b0*/  LDC R5, c[0x0][0x390] ;  /* 0x0000e400ff057b82 */ /* 0x000e220000000800 */
[----:B-1----:R-:W-:Y:S02]  /*00c0*/  IMAD R7, R7, UR6, R0 ;  /* 0x0000000607077c24 */ /* 0x002fe4000f8e0200 */
[----:B--2---:R-:W-:-:S05]  /*00d0*/  IMAD R22, R9, UR5, R12 ;  /* 0x0000000509167c24 */ /* 0x004fca000f8e020c */
[----:B------:R-:W-:-:S04]  /*00e0*/  VIMNMX3 R0, R6, R22, R7, !PT ;  /* 0x000000160600720f */ /* 0x000fc80007800107 */
[----:B0-----:R-:W-:-:S13]  /*00f0*/  ISETP.GE.AND P0, PT, R0, R5, PT ;  /* 0x000000050000720c */ /* 0x001fda0003f06270 */
[----:B------:R-:W-:Y:S05]  /*0100*/  @P0 EXIT ;  /* 0x000000000000094d */ /* 0x000fea0003800000 */
[----:B------:R-:W0:Y:S01]  /*0110*/  LDC.64 R2, c[0x0][0x380] ;  /* 0x0000e000ff027b82 */ /* 0x000e220000000a00 */
[----:B------:R-:W-:Y:S01]  /*0120*/  ISETP.NE.AND P4, PT, R22, RZ, PT ;  /* 0x000000ff1600720c */ /* 0x000fe20003f85270 */
[----:B------:R-:W1:Y:S01]  /*0130*/  LDCU.64 UR6, c[0x0][0x358] ;  /* 0x00006b00ff0677ac */ /* 0x000e620008000a00 */
[----:B------:R-:W-:Y:S01]  /*0140*/  VIADD R4, R7, 0xffffffff ;  /* 0xffffffff07047836 */ /* 0x000fe20000000000 */
[----:B------:R-:W-:Y:S01]  /*0150*/  IADD3 R8, PT, PT, R6, -0x1, RZ ;  /* 0xffffffff06087810 */ /* 0x000fe20007ffe0ff */
[----:B------:R-:W-:Y:S01]  /*0160*/  VIADD R16, R22, 0xffffffff ;  /* 0xffffffff16107836 */ /* 0x000fe20000000000 */
[----:B------:R-:W-:-:S03]  /*0170*/  ISETP.LT.OR P4, PT, R6, 0x1, !P4 ;  /* 0x000000010600780c */ /* 0x000fc60006781670 */
[----:B------:R-:W-:Y:S01]  /*0180*/  IMAD R20, R4, R5, R16 ;  /* 0x0000000504147224 */ /* 0x000fe200078e0210 */
[----:B------:R-:W-:-:S03]  /*0190*/  ISETP.EQ.OR P4, PT, R7, RZ, P4 ;  /* 0x000000ff0700720c */ /* 0x000fc60002782670 */
[-C--:B------:R-:W-:Y:S02]  /*01a0*/  IMAD R11, R20, R5.reuse, R8 ;  /* 0x00000005140b7224 */ /* 0x080fe400078e0208 */
[C---:B------:R-:W-:Y:S01]  /*01b0*/  VIADD R18, R6.reuse, 0x1 ;  /* 0x0000000106127836 */ /* 0x040fe20000000000 */
[----:B------:R-:W-:Y:S02]  /*01c0*/  ISETP.NE.AND P0, PT, R7, RZ, PT ;  /* 0x000000ff0700720c */ /* 0x000fe40003f05270 */
[----:B------:R-:W-:-:S05]  /*01d0*/  ISETP.GT.AND P5, PT, R6, R5, PT ;  /* 0x000000050600720c */ /* 0x000fca0003fa4270 */
[----:B------:R-:W2:Y:S01]  /*01e0*/  @!P4 LDC R17, c[0x3][0x24] ;  /* 0x00c00900ff11cb82 */ /* 0x000ea20000000800 */
[----:B0-----:R-:W-:-:S05]  /*01f0*/  IMAD.WIDE R10, R11, 0x4, R2 ;  /* 0x000000040b0a7825 */ /* 0x001fca00078e0202 */
[----:B-1----:R-:W2:Y:S01]  /*0200*/  @!P4 LDG.E R0, desc[UR6][R10.64] ;  /* 0x000000060a00c981 */ /* 0x002ea2000c1e1900 */
[-C--:B------:R-:W-:Y:S01]  /*0210*/  ISETP.GE.AND P3, PT, R18, R5.reuse, PT ;  /* 0x000000051200720c */ /* 0x080fe20003f66270 */
[-C--:B------:R-:W-:Y:S01]  /*0220*/  IMAD R4, R4, R5.reuse, R22 ;  /* 0x0000000504047224 */ /* 0x080fe200078e0216 */
[----:B------:R-:W-:Y:S02]  /*0230*/  ISETP.EQ.OR P1, PT, R22, RZ, !P0 ;  /* 0x000000ff1600720c */ /* 0x000fe40004722670 */
[----:B------:R-:W-:Y:S01]  /*0240*/  ISETP.GT.AND P3, PT, R6, -0x2, !P3 ;  /* 0xfffffffe0600780c */ /* 0x000fe20005f64270 */
[----:B------:R-:W-:Y:S01]  /*0250*/  IMAD R15, R4, R5, R8 ;  /* 0x00000005040f7224 */ /* 0x000fe200078e0208 */
[----:B------:R-:W-:Y:S02]  /*0260*/  ISETP.LT.OR P1, PT, R6, RZ, P1 ;  /* 0x000000ff0600720c */ /* 0x000fe40000f21670 */
[----:B------:R-:W-:Y:S02]  /*0270*/  ISETP.EQ.OR P6, PT, R22, RZ, !P3 ;  /* 0x000000ff1600720c */ /* 0x000fe40005fc2670 */
[----:B------:R-:W-:-:S02]  /*0280*/  ISETP.GT.AND P5, PT, R6, RZ, !P5 ;  /* 0x000000ff0600720c */ /* 0x000fc40006fa4270 */
[C---:B------:R-:W-:Y:S02]  /*0290*/  ISETP.EQ.OR P6, PT, R7.reuse, RZ, P6 ;  /* 0x000000ff0700720c */ /* 0x040fe400037c2670 */
[----:B------:R-:W-:Y:S01]  /*02a0*/  ISETP.EQ.OR P2, PT, R7, RZ, !P5 ;  /* 0x000000ff0700720c */ /* 0x000fe20006f42670 */
[----:B------:R-:W-:Y:S02]  /*02b0*/  HFMA2 R4, -RZ, RZ, 0, 0 ;  /* 0x00000000ff047431 */ /* 0x000fe400000001ff */
[----:B------:R-:W-:Y:S02]  /*02c0*/  IMAD.WIDE R14, R15, 0x4, R2 ;  /* 0x000000040f0e7825 */ /* 0x000fe400078e0202 */
[----:B------:R-:W3:Y:S01]  /*02d0*/  @!P1 LDG.E R9, desc[UR6][R10.64+0x4] ;  /* 0x000004060a099981 */ /* 0x000ee2000c1e1900 */
[----:B------:R-:W-:-:S05]  /*02e0*/  ISETP.LT.OR P0, PT, R6, RZ, !P0 ;  /* 0x000000ff0600720c */ /* 0x000fca0004701670 */
[----:B------:R0:W4:Y:S01]  /*02f0*/  @!P6 LDG.E R13, desc[UR6][R10.64+0x8] ;  /* 0x000008060a0de981 */ /* 0x000122000c1e1900 */
[----:B------:R-:W4:Y:S07]  /*0300*/  @!P6 LDC R23, c[0x3][0x2c] ;  /* 0x00c00b00ff17eb82 */ /* 0x000f2e0000000800 */
[----:B------:R-:W5:Y:S01]  /*0310*/  @!P0 LDG.E R19, desc[UR6][R14.64+0x4] ;  /* 0x000004060e138981 */ /* 0x000f62000c1e1900 */
[----:B------:R-:W1:Y:S08]  /*0320*/  @!P2 LDC R24, c[0x3][0x30] ;  /* 0x00c00c00ff18ab82 */ /* 0x000e700000000800 */
[----:B0-----:R-:W5:Y:S01]  /*0330*/  @!P0 LDC R10, c[0x3][0x34] ;  /* 0x00c00d00ff0a8b82 */ /* 0x001f620000000800 */
[----:B--2---:R-:W-:Y:S01]  /*0340*/  @!P4 FFMA R4, R0, R17, RZ ;  /* 0x000000110004c223 */ /* 0x004fe200000000ff */
[----:B------:R-:W-:Y:S01]  /*0350*/  ISETP.EQ.OR P4, PT, R7, RZ, !P3 ;  /* 0x000000ff0700720c */ /* 0x000fe20005f82670 */
[----:B------:R-:W1:Y:S05]  /*0360*/  @!P2 LDG.E R17, desc[UR6][R14.64] ;  /* 0x000000060e11a981 */ /* 0x000e6a000c1e1900 */
[----:B------:R-:W3:Y:S07]  /*0370*/  @!P1 LDC R0, c[0x3][0x28] ;  /* 0x00c00a00ff009b82 */ /* 0x000eee0000000800 */
[----:B------:R0:W2:Y:S01]  /*0380*/  @!P4 LDG.E R21, desc[UR6][R14.64+0x8] ;  /* 0x000008060e15c981 */ /* 0x0000a2000c1e1900 */
[----:B------:R-:W-:Y:S01]  /*0390*/  VIADD R22, R22, 0x1 ;  /* 0x0000000116167836 */ /* 0x000fe20000000000 */
[----:B------:R-:W2:Y:S01]  /*03a0*/  @!P4 LDC R25, c[0x3][0x38] ;  /* 0x00c00e00ff19cb82 */ /* 0x000ea20000000800 */
[----:B---3--:R-:W-:-:S03]  /*03b0*/  @!P1 FFMA R4, R9, R0, R4 ;  /* 0x0000000009049223 */ /* 0x008fc60000000004 */
[----:B------:R-:W-:Y:S01]  /*03c0*/  ISETP.LT.U32.AND P1, PT, R22, R5, P5 ;  /* 0x000000051600720c */ /* 0x000fe20002f21070 */
[----:B----4-:R-:W-:Y:S01]  /*03d0*/  @!P6 FFMA R4, R13, R23, R4 ;  /* 0x000000170d04e223 */ /* 0x010fe20000000004 */
[----:B------:R-:W-:Y:S02]  /*03e0*/  IADD3 R0, PT, PT, R20, 0x2, RZ ;  /* 0x0000000214007810 */ /* 0x000fe40007ffe0ff */
[----:B------:R-:W-:-:S03]  /*03f0*/  ISETP.GE.U32.AND P6, PT, R22, R5, PT ;  /* 0x000000051600720c */ /* 0x000fc60003fc6070 */
[----:B------:R-:W-:Y:S01]  /*0400*/  IMAD R11, R0, R5, R8 ;  /* 0x00000005000b7224 */ /* 0x000fe200078e0208 */
[----:B------:R-:W-:-:S04]  /*0410*/  ISETP.LT.OR P6, PT, R6, RZ, P6 ;  /* 0x000000ff0600720c */ /* 0x000fc800037c1670 */
[----:B------:R-:W-:-:S13]  /*0420*/  ISETP.EQ.OR P6, PT, R7, RZ, P6 ;  /* 0x000000ff0700720c */ /* 0x000fda00037c2670 */
[----:B0-----:R-:W0:Y:S01]  /*0430*/  @!P6 LDC R14, c[0x3][0x40] ;  /* 0x00c01000ff0eeb82 */ /* 0x001e220000000800 */
[----:B-1----:R-:W-:Y:S01]  /*0440*/  @!P2 FFMA R4, R17, R24, R4 ;  /* 0x000000181104a223 */ /* 0x002fe20000000004 */
[----:B------:R-:W-:-:S03]  /*0450*/  ISETP.EQ.OR P2, PT, R7, RZ, !P1 ;  /* 0x000000ff0700720c */ /* 0x000fc60004f42670 */
[----:B-----5:R-:W-:Y:S01]  /*0460*/  @!P0 FFMA R4, R19, R10, R4 ;  /* 0x0000000a13048223 */ /* 0x020fe20000000004 */
[----:B------:R-:W-:Y:S01]  /*0470*/  IMAD.WIDE R10, R11, 0x4, R2 ;  /* 0x000000040b0a7825 */ /* 0x000fe200078e0202 */
[----:B------:R-:W-:-:S04]  /*0480*/  ISETP.LT.U32.AND P0, PT, R22, R5, P3 ;  /* 0x000000051600720c */ /* 0x000fc80001f01070 */
[----:B------:R-:W0:Y:S04]  /*0490*/  @!P6 LDG.E R13, desc[UR6][R10.64+0x4] ;  /* 0x000004060a0de981 */ /* 0x000e28000c1e1900 */
[----:B------:R-:W3:Y:S01]  /*04a0*/  @!P2 LDG.E R9, desc[UR6][R10.64] ;  /* 0x000000060a09a981 */ /* 0x000ee2000c1e1900 */
[----:B--2---:R-:W-:Y:S01]  /*04b0*/  @!P4 FFMA R4, R21, R25, R4 ;  /* 0x000000191504c223 */ /* 0x004fe20000000004 */
[----:B------:R-:W-:Y:S01]  /*04c0*/  ISETP.EQ.OR P4, PT, R7, RZ, !P0 ;  /* 0x000000ff0700720c */ /* 0x000fe20004782670 */
[----:B------:R-:W3:-:S12]  /*04d0*/  @!P2 LDC R0, c[0x3][0x3c] ;  /* 0x00c00f00ff00ab82 */ /* 0x000ed80000000800 */
[----:B------:R-:W2:Y:S01]  /*04e0*/  @!P4 LDG.E R15, desc[UR6][R10.64+0x8] ;  /* 0x000008060a0fc981 */ /* 0x000ea2000c1e1900 */
[----:B------:R-:W1:Y:S01]  /*04f0*/  LDC R17, c[0x0][0x364] ;  /* 0x0000d900ff117b82 */ /* 0x000e620000000800 */
[----:B------:R-:W-:Y:S02]  /*0500*/  P2R R22, PR, RZ, 0x1 ;  /* 0x00000001ff167803 */ /* 0x000fe40000000000 */
[----:B------:R-:W-:-:S05]  /*0510*/  ISETP.LT.U32.AND P0, PT, R16, R5, P5 ;  /* 0x000000051000720c */ /* 0x000fca0002f01070 */
[----:B------:R-:W2:Y:S01]  /*0520*/  @!P4 LDC R21, c[0x3][0x44] ;  /* 0x00c01100ff15cb82 */ /* 0x000ea20000000800 */
[-C--:B------:R-:W-:Y:S02]  /*0530*/  ISETP.GE.AND P5, PT, R18, R5.reuse, PT ;  /* 0x000000051200720c */ /* 0x080fe40003fa6270 */
[----:B------:R-:W-:Y:S02]  /*0540*/  ISETP.LT.U32.AND P3, PT, R16, R5, P3 ;  /* 0x000000051000720c */ /* 0x000fe40001f61070 */
[----:B------:R-:W-:Y:S01]  /*0550*/  ISETP.LT.OR P5, PT, R6, -0x1, P5 ;  /* 0xffffffff0600780c */ /* 0x000fe20002fa1670 */
[----:B---3--:R-:W-:Y:S01]  /*0560*/  @!P2 FFMA R4, R9, R0, R4 ;  /* 0x000000000904a223 */ /* 0x008fe20000000004 */
[----:B------:R-:W-:-:S04]  /*0570*/  IMAD.IADD R0, R20, 0x1, R5 ;  /* 0x0000000114007824 */ /* 0x000fc800078e0205 */
[----:B------:R-:W-:Y:S02]  /*0580*/  IMAD R19, R0, R5, R8 ;  /* 0x0000000500137224 */ /* 0x000fe400078e0208 */
[----:B0-----:R-:W-:Y:S02]  /*0590*/  @!P6 FFMA R4, R13, R14, R4 ;  /* 0x0000000e0d04e223 */ /* 0x001fe40000000004 */
[----:B------:R-:W-:-:S04]  /*05a0*/  IMAD.WIDE R18, R19, 0x4, R2 ;  /* 0x0000000413127825 */ /* 0x000fc800078e0202 */
[----:B-1----:R-:W-:Y:S02]  /*05b0*/  IMAD R14, R17, UR5, R12 ;  /* 0x00000005110e7c24 */ /* 0x002fe4000f8e020c */
[----:B------:R-:W3:Y:S01]  /*05c0*/  @P0 LDG.E R17, desc[UR6][R18.64] ;  /* 0x0000000612110981 */ /* 0x000ee2000c1e1900 */
[----:B------:R-:W-:Y:S01]  /*05d0*/  ISETP.GE.U32.AND P2, PT, R16, R5, PT ;  /* 0x000000051000720c */ /* 0x000fe20003f46070 */
[----:B--2---:R-:W-:Y:S01]  /*05e0*/  @!P4 FFMA R4, R15, R21, R4 ;  /* 0x000000150f04c223 */ /* 0x004fe20000000004 */
[----:B------:R-:W-:Y:S01]  /*05f0*/  IADD3 R14, PT, PT, R14, 0x1, RZ ;  /* 0x000000010e0e7810 */ /* 0x000fe20007ffe0ff */
[-C--:B------:R-:W-:Y:S01]  /*0600*/  IMAD R9, R0, R5.reuse, R5 ;  /* 0x0000000500097224 */ /* 0x080fe200078e0205 */
[C---:B------:R-:W-:Y:S01]  /*0610*/  ISETP.GT.AND P2, PT, R6.reuse, -0x1, !P2 ;  /* 0xffffffff0600780c */ /* 0x040fe20005744270 */
[----:B------:R-:W2:Y:S01]  /*0620*/  @P3 LDG.E R21, desc[UR6][R18.64+0x8] ;  /* 0x0000080612153981 */ /* 0x000ea2000c1e1900 */
[-C--:B------:R-:W-:Y:S01]  /*0630*/  ISETP.GT.AND P4, PT, R6, R5.reuse, PT ;  /* 0x000000050600720c */ /* 0x080fe20003f84270 */
[----:B------:R-:W2:Y:S01]  /*0640*/  @P3 LDC R16, c[0x3][0x50] ;  /* 0x00c01400ff103b82 */ /* 0x000ea20000000800 */
[----:B------:R-:W-:-:S02]  /*0650*/  ISETP.GE.U32.AND P6, PT, R14, R5, PT ;  /* 0x000000050e00720c */ /* 0x000fc40003fc6070 */
[----:B------:R-:W-:Y:S02]  /*0660*/  ISETP.LT.OR P4, PT, R6, 0x1, P4 ;  /* 0x000000010600780c */ /* 0x000fe40002781670 */
[----:B------:R-:W-:Y:S02]  /*0670*/  P2R R20, PR, RZ, 0x1 ;  /* 0x00000001ff147803 */ /* 0x000fe40000000000 */
[----:B------:R-:W-:Y:S01]  /*0680*/  IADD3 R10, PT, PT, R0, 0x2, RZ ;  /* 0x00000002000a7810 */ /* 0x000fe20007ffe0ff */
[----:B------:R-:W-:Y:S01]  /*0690*/  IMAD.IADD R11, R8, 0x1, R9 ;  /* 0x00000001080b7824 */ /* 0x000fe200078e0209 */
[C---:B------:R-:W-:Y:S01]  /*06a0*/  ISETP.LT.OR P0, PT, R6.reuse, RZ, P6 ;  /* 0x000000ff0600720c */ /* 0x040fe20003701670 */
[----:B------:R0:W4:Y:S01]  /*06b0*/  @P2 LDG.E R15, desc[UR6][R18.64+0x4] ;  /* 0x00000406120f2981 */ /* 0x000122000c1e1900 */
[----:B------:R-:W-:Y:S01]  /*06c0*/  ISETP.GE.AND P6, PT, R6, RZ, PT ;  /* 0x000000ff0600720c */ /* 0x000fe20003fc6270 */
[----:B------:R-:W-:Y:S01]  /*06d0*/  IMAD R13, R10, R5, R8 ;  /* 0x000000050a0d7224 */ /* 0x000fe200078e0208 */
[----:B------:R-:W4:Y:S01]  /*06e0*/  @P2 LDC R26, c[0x3][0x4c] ;  /* 0x00c01300ff1a2b82 */ /* 0x000f220000000800 */
[----:B------:R-:W-:-:S05]  /*06f0*/  IMAD.WIDE R10, R11, 0x4, R2 ;  /* 0x000000040b0a7825 */ /* 0x000fca00078e0202 */
[----:B------:R-:W5:Y:S01]  /*0700*/  @!P4 LDG.E R25, desc[UR6][R10.64] ;  /* 0x000000060a19c981 */ /* 0x000f62000c1e1900 */
[----:B------:R-:W-:Y:S01]  /*0710*/  IMAD.WIDE R12, R13, 0x4, R2 ;  /* 0x000000040d0c7825 */ /* 0x000fe200078e0202 */
[----:B------:R-:W5:Y:S02]  /*0720*/  @!P4 LDC R24, c[0x3][0x54] ;  /* 0x00c01500ff18cb82 */ /* 0x000f640000000800 */
[----:B------:R-:W5:Y:S04]  /*0730*/  @!P5 LDG.E R29, desc[UR6][R10.64+0x8] ;  /* 0x000008060a1dd981 */ /* 0x000f68000c1e1900 */
[----:B------:R1:W5:Y:S02]  /*0740*/  @P6 LDG.E R23, desc[UR6][R10.64+0x4] ;  /* 0x000004060a176981 */ /* 0x000364000c1e1900 */
[----:B0-----:R-:W0:Y:S02]  /*0750*/  @P6 LDC R18, c[0x3][0x58] ;  /* 0x00c01600ff126b82 */ /* 0x001e240000000800 */
[----:B------:R-:W5:Y:S04]  /*0760*/  @P1 LDG.E R27, desc[UR6][R12.64] ;  /* 0x000000060c1b1981 */ /* 0x000f68000c1e1900 */
[----:B------:R-:W5:Y:S01]  /*0770*/  @!P0 LDG.E R19, desc[UR6][R12.64+0x4] ;  /* 0x000004060c138981 */ /* 0x000f62000c1e1900 */
[----:B-1----:R-:W-:-:S02]  /*0780*/  P2R R10, PR, RZ, 0x20 ;  /* 0x00000020ff0a7803 */ /* 0x002fc40000000000 */
[----:B------:R-:W-:-:S13]  /*0790*/  ISETP.NE.AND P5, PT, R20, RZ, PT ;  /* 0x000000ff1400720c */ /* 0x000fda0003fa5270 */
[----:B------:R-:W3:Y:S01]  /*07a0*/  @P5 LDC R28, c[0x3][0x48] ;  /* 0x00c01200ff1c5b82 */ /* 0x000ee20000000800 */
[----:B------:R-:W-:-:S05]  /*07b0*/  IADD3 R0, PT, PT, R0, R5, RZ ;  /* 0x0000000500007210 */ /* 0x000fca0007ffe0ff */
[----:B------:R-:W-:Y:S02]  /*07c0*/  IMAD R11, R0, R5, R8 ;  /* 0x00000005000b7224 */ /* 0x000fe400078e0208 */
[----:B---3--:R-:W-:Y:S01]  /*07d0*/  @P5 FFMA R4, R17, R28, R4 ;  /* 0x0000001c11045223 */ /* 0x008fe20000000004 */
[----:B------:R-:W-:Y:S01]  /*07e0*/  ISETP.NE.AND P5, PT, R10, RZ, PT ;  /* 0x000000ff0a00720c */ /* 0x000fe20003fa5270 */
[----:B------:R-:W1:Y:S08]  /*07f0*/  @P1 LDC R28, c[0x3][0x60] ;  /* 0x00c01800ff1c1b82 */ /* 0x000e700000000800 */
[----:B------:R-:W3:Y:S08]  /*0800*/  @!P0 LDC R10, c[0x3][0x64] ;  /* 0x00c01900ff0a8b82 */ /* 0x000ef00000000800 */
[----:B------:R-:W1:Y:S01]  /*0810*/  @!P5 LDC R17, c[0x3][0x5c] ;  /* 0x00c01700ff11db82 */ /* 0x000e620000000800 */
[----:B----4-:R-:W-:-:S04]  /*0820*/  @P2 FFMA R4, R15, R26, R4 ;  /* 0x0000001a0f042223 */ /* 0x010fc80000000004 */
[----:B--2---:R-:W-:-:S04]  /*0830*/  @P3 FFMA R4, R21, R16, R4 ;  /* 0x0000001015043223 */ /* 0x004fc80000000004 */
[----:B-----5:R-:W-:-:S04]  /*0840*/  @!P4 FFMA R4, R25, R24, R4 ;  /* 0x000000181904c223 */ /* 0x020fc80000000004 */
[----:B0-----:R-:W-:-:S04]  /*0850*/  @P6 FFMA R4, R23, R18, R4 ;  /* 0x0000001217046223 */ /* 0x001fc80000000004 */
[----:B-1----:R-:W-:-:S04]  /*0860*/  @!P5 FFMA R4, R29, R17, R4 ;  /* 0x000000111d04d223 */ /* 0x002fc80000000004 */
[----:B------:R-:W-:Y:S01]  /*0870*/  @P1 FFMA R4, R27, R28, R4 ;  /* 0x0000001c1b041223 */ /* 0x000fe20000000004 */
[----:B------:R-:W-:Y:S01]  /*0880*/  P2R R15, PR, RZ, 0x4 ;  /* 0x00000004ff0f7803 */ /* 0x000fe20000000000 */
[----:B------:R-:W-:Y:S01]  /*0890*/  VIADD R16, R7, 0x1 ;  /* 0x0000000107107836 */ /* 0x000fe20000000000 */
[----:B------:R-:W-:Y:S01]  /*08a0*/  ISETP.NE.AND P2, PT, R20, RZ, PT ;  /* 0x000000ff1400720c */ /* 0x000fe20003f45270 */
[----:B---3--:R-:W-:Y:S01]  /*08b0*/  @!P0 FFMA R4, R19, R10, R4 ;  /* 0x0000000a13048223 */ /* 0x008fe20000000004 */
[----:B------:R-:W-:Y:S02]  /*08c0*/  ISETP.NE.AND P0, PT, R22, RZ, PT ;  /* 0x000000ff1600720c */ /* 0x000fe40003f05270 */
[----:B------:R-:W-:Y:S01]  /*08d0*/  ISETP.GE.U32.OR P2, PT, R16, R5, !P2 ;  /* 0x000000051000720c */ /* 0x000fe20005746470 */
[----:B------:R-:W-:-:S10]  /*08e0*/  IMAD.WIDE R10, R11, 0x4, R2 ;  /* 0x000000040b0a7825 */ /* 0x000fd400078e0202 */
[----:B------:R-:W2:Y:S01]  /*08f0*/  @P0 LDG.E R13, desc[UR6][R12.64+0x8] ;  /* 0x000008060c0d0981 */ /* 0x000ea2000c1e1900 */
[----:B------:R-:W2:Y:S03]  /*0900*/  @P0 LDC R17, c[0x3][0x68] ;  /* 0x00c01a00ff110b82 */ /* 0x000ea60000000800 */
[----:B------:R-:W3:Y:S05]  /*0910*/  @!P2 LDG.E R7, desc[UR6][R10.64] ;  /* 0x000000060a07a981 */ /* 0x000eea000c1e1900 */
[----:B------:R-:W3:Y:S01]  /*0920*/  @!P2 LDC R18, c[0x3][0x6c] ;  /* 0x00c01b00ff12ab82 */ /* 0x000ee20000000800 */
[----:B--2---:R-:W-:-:S04]  /*0930*/  @P0 FFMA R4, R13, R17, R4 ;  /* 0x000000110d040223 */ /* 0x004fc80000000004 */
[----:B---3--:R-:W-:Y:S01]  /*0940*/  @!P2 FFMA R4, R7, R18, R4 ;  /* 0x000000120704a223 */ /* 0x008fe20000000004 */
[----:B------:R-:W-:-:S04]  /*0950*/  ISETP.NE.AND P2, PT, R15, RZ, PT ;  /* 0x000000ff0f00720c */ /* 0x000fc80003f45270 */
[----:B------:R-:W-:-:S13]  /*0960*/  ISETP.GE.U32.OR P2, PT, R16, R5, !P2 ;  /* 0x000000051000720c */ /* 0x000fda0005746470 */
[----:B------:R-:W2:Y:S01]  /*0970*/  @!P2 LDG.E R7, desc[UR6][R10.64+0x4] ;  /* 0x000004060a07a981 */ /* 0x000ea2000c1e1900 */
[----:B------:R-:W2:Y:S01]  /*0980*/  @!P2 LDC R17, c[0x3][0x70] ;  /* 0x00c01c00ff11ab82 */ /* 0x000ea20000000800 */
[-C--:B------:R-:W-:Y:S01]  /*0990*/  ISETP.GE.U32.OR P3, PT, R16, R5.reuse, !P3 ;  /* 0x000000051000720c */ /* 0x080fe20005f66470 */
[-C--:B------:R-:W-:Y:S01]  /*09a0*/  IMAD R15, R0, R5.reuse, R5 ;  /* 0x00000005000f7224 */ /* 0x080fe200078e0205 */
[----:B------:R-:W-:-:S03]  /*09b0*/  ISETP.GE.U32.OR P4, PT, R16, R5, P4 ;  /* 0x000000051000720c */ /* 0x000fc60002786470 */
[----:B------:R-:W-:Y:S01]  /*09c0*/  IMAD.IADD R13, R8, 0x1, R15 ;  /* 0x00000001080d7824 */ /* 0x000fe200078e020f */
[----:B------:R-:W-:-:S03]  /*09d0*/  ISETP.GE.U32.OR P5, PT, R16, R5, P5 ;  /* 0x000000051000720c */ /* 0x000fc60002fa6470 */
[----:B------:R-:W-:Y:S01]  /*09e0*/  IMAD.WIDE R12, R13, 0x4, R2 ;  /* 0x000000040d0c7825 */ /* 0x000fe200078e0202 */
[----:B------:R-:W-:Y:S02]  /*09f0*/  IADD3 R0, PT, PT, R0, 0x2, RZ ;  /* 0x0000000200007810 */ /* 0x000fe40007ffe0ff */
[----:B------:R-:W-:Y:S02]  /*0a00*/  VIMNMX.U32 R14, PT, PT, R14, R16, !PT ;  /* 0x000000100e0e7248 */ /* 0x000fe40007fe0000 */
[-C--:B------:R-:W-:Y:S01]  /*0a10*/  ISETP.GE.U32.OR P1, PT, R16, R5.reuse, !P1 ;  /* 0x000000051000720c */ /* 0x080fe20004f26470 */
[----:B------:R-:W3:Y:S01]  /*0a20*/  @!P4 LDG.E R15, desc[UR6][R12.64] ;  /* 0x000000060c0fc981 */ /* 0x000ee2000c1e1900 */
[-C--:B------:R-:W-:Y:S01]  /*0a30*/  ISETP.GE.U32.OR P6, PT, R14, R5.reuse, !P6 ;  /* 0x000000050e00720c */ /* 0x080fe200077c6470 */
[-C--:B------:R-:W-:Y:S01]  /*0a40*/  IMAD R19, R0, R5.reuse, R8 ;  /* 0x0000000500137224 */ /* 0x080fe200078e0208 */
[C---:B------:R-:W-:Y:S01]  /*0a50*/  ISETP.GE.U32.OR P0, PT, R16.reuse, R5, !P0 ;  /* 0x000000051000720c */ /* 0x040fe20004706470 */
[----:B------:R-:W0:Y:S08]  /*0a60*/  @!P3 LDC R0, c[0x3][0x74] ;  /* 0x00c01d00ff00bb82 */ /* 0x000e300000000800 */
[----:B------:R-:W3:Y:S08]  /*0a70*/  @!P4 LDC R8, c[0x3][0x78] ;  /* 0x00c01e00ff08cb82 */ /* 0x000ef00000000800 */
[----:B------:R-:W1:Y:S08]  /*0a80*/  @!P1 LDC R18, c[0x3][0x84] ;  /* 0x00c02100ff129b82 */ /* 0x000e700000000800 */
[----:B------:R-:W4:Y:S01]  /*0a90*/  @!P6 LDC R20, c[0x3][0x88] ;  /* 0x00c02200ff14eb82 */ /* 0x000f220000000800 */
[----:B--2---:R-:W-:Y:S01]  /*0aa0*/  @!P2 FFMA R4, R7, R17, R4 ;  /* 0x000000110704a223 */ /* 0x004fe20000000004 */
[----:B------:R-:W-:Y:S01]  /*0ab0*/  ISETP.GE.U32.AND P2, PT, R16, R5, PT ;  /* 0x000000051000720c */ /* 0x000fe20003f46070 */
[----:B------:R2:W0:Y:S05]  /*0ac0*/  @!P3 LDG.E R7, desc[UR6][R10.64+0x8] ;  /* 0x000008060a07b981 */ /* 0x00042a000c1e1900 */
[----:B------:R-:W5:Y:S01]  /*0ad0*/  @!P5 LDC R16, c[0x3][0x80] ;  /* 0x00c02000ff10db82 */ /* 0x000f620000000800 */
[----:B------:R-:W-:Y:S01]  /*0ae0*/  ISETP.LT.OR P2, PT, R6, RZ, P2 ;  /* 0x000000ff0600720c */ /* 0x000fe20001741670 */
[----:B------:R-:W5:Y:S01]  /*0af0*/  @!P5 LDG.E R5, desc[UR6][R12.64+0x8] ;  /* 0x000008060c05d981 */ /* 0x000f62000c1e1900 */
[----:B--2---:R-:W-:-:S05]  /*0b00*/  IMAD.WIDE R10, R19, 0x4, R2 ;  /* 0x00000004130a7825 */ /* 0x004fca00078e0202 */
[----:B------:R-:W2:Y:S01]  /*0b10*/  LDC.64 R2, c[0x0][0x388] ;  /* 0x0000e200ff027b82 */ /* 0x000ea20000000a00 */
[----:B------:R-:W1:Y:S05]  /*0b20*/  @!P1 LDG.E R19, desc[UR6][R10.64] ;  /* 0x000000060a139981 */ /* 0x000e6a000c1e1900 */
[----:B------:R-:W4:Y:S02]  /*0b30*/  @!P2 LDG.E R17, desc[UR6][R12.64+0x4] ;  /* 0x000004060c11a981 */ /* 0x000f24000c1e1900 */
[----:B------:R-:W4:Y:S02]  /*0b40*/  @!P2 LDC R14, c[0x3][0x7c] ;  /* 0x00c01f00ff0eab82 */ /* 0x000f240000000800 */
[----:B------:R-:W5:Y:S04]  /*0b50*/  @!P6 LDG.E R21, desc[UR6][R10.64+0x4] ;  /* 0x000004060a15e981 */ /* 0x000f68000c1e1900 */
[----:B------:R-:W5:Y:S01]  /*0b60*/  @!P0 LDG.E R23, desc[UR6][R10.64+0x8] ;  /* 0x000008060a178981 */ /* 0x000f62000c1e1900 */
[----:B------:R-:W-:-:S04]  /*0b70*/  IMAD.IADD R9, R6, 0x1, R9 ;  /* 0x0000000106097824 */ /* 0x000fc800078e0209 */
[----:B--2---:R-:W-:-:S04]  /*0b80*/  IMAD.WIDE R2, R9, 0x4, R2 ;  /* 0x0000000409027825 */ /* 0x004fc800078e0202 */
[----:B0-----:R-:W-:Y:S02]  /*0b90*/  @!P3 FFMA R4, R7, R0, R4 ;  /* 0x000000000704b223 */ /* 0x001fe40000000004 */
[----:B------:R-:W0:Y:S02]  /*0ba0*/  @!P0 LDC R0, c[0x3][0x8c] ;  /* 0x00c02300ff008b82 */ /* 0x000e240000000800 */
[----:B---3--:R-:W-:-:S04]  /*0bb0*/  @!P4 FFMA R4, R15, R8, R4 ;  /* 0x000000080f04c223 */ /* 0x008fc80000000004 */
[----:B----4-:R-:W-:-:S04]  /*0bc0*/  @!P2 FFMA R4, R17, R14, R4 ;  /* 0x0000000e1104a223 */ /* 0x010fc80000000004 */
[----:B-----5:R-:W-:-:S04]  /*0bd0*/  @!P5 FFMA R4, R5, R16, R4 ;  /* 0x000000100504d223 */ /* 0x020fc80000000004 */
[----:B-1----:R-:W-:-:S04]  /*0be0*/  @!P1 FFMA R4, R19, R18, R4 ;  /* 0x0000001213049223 */ /* 0x002fc80000000004 */
[----:B------:R-:W-:-:S04]  /*0bf0*/  @!P6 FFMA R4, R21, R20, R4 ;  /* 0x000000141504e223 */ /* 0x000fc80000000004 */
[----:B0-----:R-:W-:-:S05]  /*0c00*/  @!P0 FFMA R4, R23, R0, R4 ;  /* 0x0000000017048223 */ /* 0x001fca0000000004 */
[----:B------:R-:W-:Y:S01]  /*0c10*/  STG.E desc[UR6][R2.64], R4 ;  /* 0x0000000402007986 */ /* 0x000fe2000c101906 */
[----:B------:R-:W-:Y:S05]  /*0c20*/  EXIT ;  /* 0x000000000000794d */ /* 0x000fea0003800000 */
.L_x_0:
[----:B------:R-:W-:-:S00]  /*0c30*/  BRA `(.L_x_0) ;  /* 0xfffffffc00fc7947 */ /* 0x000fc0000383ffff */
[----:B------:R-:W-:-:S00]  /*0c40*/  NOP ;  /* 0x0000000000007918 */ /* 0x000fc00000000000 */
        /* <DEDUP_REMOVED lines=11> */
.L_x_11:


//--------------------- .text._Z14kernel3D_basicPKfPfS0_i --------------------------
	.section	.text._Z14kernel3D_basicPKfPfS0_i,"ax",@progbits
	.align	128
        .global         _Z14kernel3D_basicPKfPfS0_i
        .type           _Z14kernel3D_basicPKfPfS0_i,@function
        .size           _Z14kernel3D_basicPKfPfS0_i,(.L_x_12 - _Z14kernel3D_basicPKfPfS0_i)
        .other          _Z14kernel3D_basicPKfPfS0_i,@"STO_CUDA_ENTRY STV_DEFAULT"
_Z14kernel3D_basicPKfPfS0_i:
.text._Z14kernel3D_basicPKfPfS0_i:
[----:B------:R-:W-:Y:S01]  /*0000*/  LDC R1, c[0x0][0x37c] ;  /* 0x0000df00ff017b82 */ /* 0x000fe20000000800 */
[----:B------:R-:W0:Y:S07]  /*0010*/  S2R R7, SR_TID.X ;  /* 0x0000000000077919 */ /* 0x000e2e0000002100 */
[----:B------:R-:W0:Y:S01]  /*0020*/  LDC R6, c[0x0][0x360] ;  /* 0x0000d800ff067b82 */ /* 0x000e220000000800 */
[----:B------:R-:W1:Y:S01]  /*0030*/  S2R R9, SR_TID.Z ;  /* 0x0000000000097919 */ /* 0x000e620000002300 */
[----:B------:R-:W2:Y:S06]  /*0040*/  S2R R5, SR_TID.Y ;  /* 0x0000000000057919 */ /* 0x000eac0000002200 */
[----:B------:R-:W0:Y:S08]  /*0050*/  S2UR UR4, SR_CTAID.X ;  /* 0x00000000000479c3 */ /* 0x000e300000002500 */
[----:B------:R-:W2:Y:S08]  /*0060*/  LDC R28, c[0x0][0x364] ;  /* 0x0000d900ff1c7b82 */ /* 0x000eb00000000800 */
[----:B------:R-:W1:Y:S08]  /*0070*/  S2UR UR6, SR_CTAID.Z ;  /* 0x00000000000679c3 */ /* 0x000e700000002700 */
[----:B------:R-:W1:Y:S01]  /*0080*/  LDC R0, c[0x0][0x368] ;  /* 0x0000da00ff007b82 */ /* 0x000e620000000800 */
[----:B0-----:R-:W-:-:S07]  /*0090*/  IMAD R6, R6, UR4, R7 ;  /* 0x0000000406067c24 */ /* 0x001fce000f8e0207 */
[----:B------:R-:W2:Y:S08]  /*00a0*/  S2UR UR5, SR_CTAID.Y ;  /* 0x00000000000579c3 */ /* 0x000eb00000002600 */
[----:B------:R-:W0:Y:S01]  /*00b0*/  LDC R3, c[0x0][0x398] ;  /* 0x0000e600ff037b82 */ /* 0x000e220000000800 */
[----:B-1----:R-:W-:Y:S02]  /*00c0*/  IMAD R7, R0, UR6, R9 ;  /* 0x0000000600077c24 */ /* 0x002fe4000f8e0209 */
[----:B--2---:R-:W-:-:S05]  /*00d0*/  IMAD R28, R28, UR5, R5 ;  /* 0x000000051c1c7c24 */ /* 0x004fca000f8e0205 */
[----:B------:R-:W-:-:S04]  /*00e0*/  VIMNMX3 R0, R6, R28, R7, !PT ;  /* 0x0000001c0600720f */ /* 0x000fc80007800107 */
[----:B0-----:R-:W-:-:S13]  /*00f0*/  ISETP.GE.AND P0, PT, R0, R3, PT ;  /* 0x000000030000720c */ /* 0x001fda0003f06270 */
[----:B------:R-:W-:Y:S05]  /*0100*/  @P0 EXIT ;  /* 0x000000000000094d */ /* 0x000fea0003800000 */
[----:B------:R-:W-:Y:S01]  /*0110*/  ISETP.NE.AND P2, PT, R28, RZ, PT ;  /* 0x000000ff1c00720c */ /* 0x000fe20003f45270 */
[----:B------:R-:W0:Y:S01]  /*0120*/  LDC.64 R12, c[0x0][0x380] ;  /* 0x0000e000ff0c7b82 */ /* 0x000e220000000a00 */
[----:B------:R-:W1:Y:S01]  /*0130*/  LDCU.64 UR6, c[0x0][0x358] ;  /* 0x00006b00ff0677ac */ /* 0x000e620008000a00 */
[C---:B------:R-:W-:Y:S01]  /*0140*/  VIADD R11, R7.reuse, 0xffffffff ;  /* 0xffffffff070b7836 */ /* 0x040fe20000000000 */
[----:B------:R-:W-:Y:S01]  /*0150*/  ISETP.LT.OR P2, PT, R6, 0x1, !P2 ;  /* 0x000000010600780c */ /* 0x000fe20005741670 */
[----:B------:R-:W-:Y:S01]  /*0160*/  VIADD R4, R28, 0xffffffff ;  /* 0xffffffff1c047836 */ /* 0x000fe20000000000 */
[----:B------:R-:W-:Y:S02]  /*0170*/  IADD3 R10, PT, PT, R6, -0x1, RZ ;  /* 0xffffffff060a7810 */ /* 0x000fe40007ffe0ff */
[----:B------:R-:W-:Y:S01]  /*0180*/  ISETP.EQ.OR P2, PT, R7, RZ, P2 ;  /* 0x000000ff0700720c */ /* 0x000fe20001742670 */
[----:B------:R-:W-:-:S04]  /*0190*/  IMAD R8, R11, R3, R4 ;  /* 0x000000030b087224 */ /* 0x000fc800078e0204 */
[----:B------:R-:W-:-:S08]  /*01a0*/  IMAD R23, R8, R3, R10 ;  /* 0x0000000308177224 */ /* 0x000fd000078e020a */
[----:B------:R-:W2:Y:S01]  /*01b0*/  @!P2 LDC.64 R14, c[0x0][0x390] ;  /* 0x0000e400ff0eab82 */ /* 0x000ea20000000a00 */
[----:B0-----:R-:W-:-:S05]  /*01c0*/  IMAD.WIDE R22, R23, 0x4, R12 ;  /* 0x0000000417167825 */ /* 0x001fca00078e020c */
[----:B-1----:R-:W3:Y:S04]  /*01d0*/  @!P2 LDG.E R9, desc[UR6][R22.64] ;  /* 0x000000061609a981 */ /* 0x002ee8000c1e1900 */
[----:B--2---:R0:W3:Y:S01]  /*01e0*/  @!P2 LDG.E R18, desc[UR6][R14.64] ;  /* 0x000000060e12a981 */ /* 0x0040e2000c1e1900 */
[----:B------:R-:W-:Y:S01]  /*01f0*/  VIADD R2, R6, 0x1 ;  /* 0x0000000106027836 */ /* 0x000fe20000000000 */
[----:B------:R-:W-:-:S04]  /*0200*/  ISETP.NE.AND P1, PT, R7, RZ, PT ;  /* 0x000000ff0700720c */ /* 0x000fc80003f25270 */
[-C--:B------:R-:W-:Y:S02]  /*0210*/  ISETP.GE.AND P0, PT, R2, R3.reuse, PT ;  /* 0x000000030200720c */ /* 0x080fe40003f06270 */
[----:B------:R-:W-:Y:S02]  /*0220*/  ISETP.EQ.OR P3, PT, R28, RZ, !P1 ;  /* 0x000000ff1c00720c */ /* 0x000fe40004f62670 */
[C---:B------:R-:W-:Y:S02]  /*0230*/  ISETP.GT.AND P0, PT, R6.reuse, -0x2, !P0 ;  /* 0xfffffffe0600780c */ /* 0x040fe40004704270 */
[C---:B------:R-:W-:Y:S02]  /*0240*/  ISETP.LT.OR P3, PT, R6.reuse, RZ, P3 ;  /* 0x000000ff0600720c */ /* 0x040fe40001f61670 */
[----:B------:R-:W-:Y:S02]  /*0250*/  ISETP.GT.AND P6, PT, R6, R3, PT ;  /* 0x000000030600720c */ /* 0x000fe40003fc4270 */
[----:B------:R-:W-:-:S02]  /*0260*/  ISETP.EQ.OR P4, PT, R28, RZ, !P0 ;  /* 0x000000ff1c00720c */ /* 0x000fc40004782670 */
[C---:B------:R-:W-:Y:S02]  /*0270*/  ISETP.GT.AND P6, PT, R6.reuse, RZ, !P6 ;  /* 0x000000ff0600720c */ /* 0x040fe400077c4270 */
[C---:B------:R-:W-:Y:S01]  /*0280*/  ISETP.EQ.OR P4, PT, R7.reuse, RZ, P4 ;  /* 0x000000ff0700720c */ /* 0x040fe20002782670 */
[----:B------:R-:W-:Y:S01]  /*0290*/  HFMA2 R0, -RZ, RZ, 0, 0 ;  /* 0x00000000ff007431 */ /* 0x000fe200000001ff */
[----:B------:R-:W-:Y:S02]  /*02a0*/  ISETP.EQ.OR P5, PT, R7, RZ, !P6 ;  /* 0x000000ff0700720c */ /* 0x000fe400077a2670 */
[----:B------:R-:W-:Y:S01]  /*02b0*/  ISETP.LT.OR P1, PT, R6, RZ, !P1 ;  /* 0x000000ff0600720c */ /* 0x000fe20004f21670 */
[----:B------:R-:W1:Y:S08]  /*02c0*/  @!P3 LDC.64 R24, c[0x0][0x390] ;  /* 0x0000e400ff18bb82 */ /* 0x000e700000000a00 */
[----:B0-----:R-:W0:Y:S08]  /*02d0*/  @!P4 LDC.64 R14, c[0x0][0x390] ;  /* 0x0000e400ff0ecb82 */ /* 0x001e300000000a00 */
[----:B------:R-:W2:Y:S01]  /*02e0*/  @!P5 LDC.64 R16, c[0x0][0x390] ;  /* 0x0000e400ff10db82 */ /* 0x000ea20000000a00 */
[----:B------:R-:W-:-:S04]  /*02f0*/  IMAD R11, R11, R3, R28 ;  /* 0x000000030b0b7224 */ /* 0x000fc800078e021c */
[----:B------:R-:W-:Y:S02]  /*0300*/  IMAD R27, R11, R3, R10 ;  /* 0x000000030b1b7224 */ /* 0x000fe400078e020a */
[----:B------:R-:W4:Y:S04]  /*0310*/  @!P4 LDG.E R11, desc[UR6][R22.64+0x8] ;  /* 0x00000806160bc981 */ /* 0x000f28000c1e1900 */
[----:B-1----:R-:W5:Y:S01]  /*0320*/  @!P3 LDG.E R25, desc[UR6][R24.64+0x4] ;  /* 0x000004061819b981 */ /* 0x002f62000c1e1900 */
[----:B------:R-:W-:-:S03]  /*0330*/  IMAD.WIDE R26, R27, 0x4, R12 ;  /* 0x000000041b1a7825 */ /* 0x000fc600078e020c */
[----:B0-----:R-:W4:Y:S04]  /*0340*/  @!P4 LDG.E R14, desc[UR6][R14.64+0x8] ;  /* 0x000008060e0ec981 */ /* 0x001f28000c1e1900 */
[----:B------:R-:W4:Y:S04]  /*0350*/  @!P5 LDG.E R29, desc[UR6][R26.64] ;  /* 0x000000061a1dd981 */ /* 0x000f28000c1e1900 */
[----:B--2---:R-:W2:Y:S04]  /*0360*/  @!P5 LDG.E R16, desc[UR6][R16.64+0xc] ;  /* 0x00000c061010d981 */ /* 0x004ea8000c1e1900 */
[----:B------:R-:W2:Y:S01]  /*0370*/  @!P1 LDG.E R31, desc[UR6][R26.64+0x4] ;  /* 0x000004061a1f9981 */ /* 0x000ea2000c1e1900 */
[----:B---3--:R-:W-:Y:S01]  /*0380*/  @!P2 FFMA R0, R9, R18, RZ ;  /* 0x000000120900a223 */ /* 0x008fe200000000ff */
[----:B------:R-:W-:Y:S01]  /*0390*/  ISETP.EQ.OR P2, PT, R7, RZ, !P0 ;  /* 0x000000ff0700720c */ /* 0x000fe20004742670 */
[----:B------:R-:W0:Y:S01]  /*03a0*/  @!P1 LDC.64 R18, c[0x0][0x390] ;  /* 0x0000e400ff129b82 */ /* 0x000e220000000a00 */
[----:B------:R-:W5:Y:S11]  /*03b0*/  @!P3 LDG.E R9, desc[UR6][R22.64+0x4] ;  /* 0x000004061609b981 */ /* 0x000f76000c1e1900 */
[----:B------:R-:W1:Y:S01]  /*03c0*/  @!P2 LDC.64 R20, c[0x0][0x390] ;  /* 0x0000e400ff14ab82 */ /* 0x000e620000000a00 */
[----:B------:R-:W3:Y:S04]  /*03d0*/  @!P2 LDG.E R33, desc[UR6][R26.64+0x8] ;  /* 0x000008061a21a981 */ /* 0x000ee8000c1e1900 */
[----:B0-----:R-:W3:Y:S04]  /*03e0*/  @!P1 LDG.E R18, desc[UR6][R18.64+0x10] ;  /* 0x0000100612129981 */ /* 0x001ee8000c1e1900 */
[----:B-1----:R0:W3:Y:S01]  /*03f0*/  @!P2 LDG.E R24, desc[UR6][R20.64+0x14] ;  /* 0x000014061418a981 */ /* 0x0020e2000c1e1900 */
[----:B------:R-:W-:-:S02]  /*0400*/  VIADD R28, R28, 0x1 ;  /* 0x000000011c1c7836 */ /* 0x000fc40000000000 */
[----:B-----5:R-:W-:-:S03]  /*0410*/  @!P3 FFMA R0, R9, R25, R0 ;  /* 0x000000190900b223 */ /* 0x020fc60000000000 */
[CC--:B------:R-:W-:Y:S01]  /*0420*/  ISETP.LT.U32.AND P3, PT, R28.reuse, R3.reuse, P6 ;  /* 0x000000031c00720c */ /* 0x0c0fe20003761070 */
[----:B----4-:R-:W-:Y:S01]  /*0430*/  @!P4 FFMA R0, R11, R14, R0 ;  /* 0x0000000e0b00c223 */ /* 0x010fe20000000000 */
[----:B------:R-:W-:-:S03]  /*0440*/  ISETP.GE.U32.AND P4, PT, R28, R3, PT ;  /* 0x000000031c00720c */ /* 0x000fc60003f86070 */
[----:B--2---:R-:W-:Y:S01]  /*0450*/  @!P5 FFMA R0, R29, R16, R0 ;  /* 0x000000101d00d223 */ /* 0x004fe20000000000 */
[----:B------:R-:W-:Y:S02]  /*0460*/  ISETP.EQ.OR P5, PT, R7, RZ, !P3 ;  /* 0x000000ff0700720c */ /* 0x000fe40005fa2670 */
[----:B------:R-:W-:-:S04]  /*0470*/  ISETP.LT.OR P4, PT, R6, RZ, P4 ;  /* 0x000000ff0600720c */ /* 0x000fc80002781670 */
[----:B------:R-:W-:Y:S01]  /*0480*/  ISETP.EQ.OR P4, PT, R7, RZ, P4 ;  /* 0x000000ff0700720c */ /* 0x000fe20002782670 */
[----:B---3--:R-:W-:Y:S01]  /*0490*/  @!P1 FFMA R0, R31, R18, R0 ;  /* 0x000000121f009223 */ /* 0x008fe20000000000 */
[----:B------:R-:W-:-:S05]  /*04a0*/  ISETP.LT.U32.AND P1, PT, R28, R3, P0 ;  /* 0x000000031c00720c */ /* 0x000fca0000721070 */
[----:B0-----:R-:W0:Y:S01]  /*04b0*/  @!P5 LDC.64 R20, c[0x0][0x390] ;  /* 0x0000e400ff14db82 */ /* 0x001e220000000a00 */
[----:B------:R-:W-:Y:S01]  /*04c0*/  ISETP.LT.U32.AND P6, PT, R4, R3, P6 ;  /* 0x000000030400720c */ /* 0x000fe200037c1070 */
[----:B------:R-:W-:Y:S01]  /*04d0*/  @!P2 FFMA R0, R33, R24, R0 ;  /* 0x000000182100a223 */ /* 0x000fe20000000000 */
[----:B------:R-:W-:-:S05]  /*04e0*/  ISETP.EQ.OR P2, PT, R7, RZ, !P1 ;  /* 0x000000ff0700720c */ /* 0x000fca0004f42670 */
[----:B------:R-:W1:Y:S01]  /*04f0*/  @!P4 LDC.64 R22, c[0x0][0x390] ;  /* 0x0000e400ff16cb82 */ /* 0x000e620000000a00 */
[----:B------:R-:W-:-:S07]  /*0500*/  IADD3 R11, PT, PT, R8, 0x2, RZ ;  /* 0x00000002080b7810 */ /* 0x000fce0007ffe0ff */
[----:B------:R-:W2:Y:S01]  /*0510*/  @P6 LDC.64 R16, c[0x0][0x390] ;  /* 0x0000e400ff106b82 */ /* 0x000ea20000000a00 */
[----:B------:R-:W-:Y:S01]  /*0520*/  IMAD R11, R11, R3, R10 ;  /* 0x000000030b0b7224 */ /* 0x000fe200078e020a */
[----:B0-----:R-:W3:Y:S06]  /*0530*/  @!P5 LDG.E R20, desc[UR6][R20.64+0x18] ;  /* 0x000018061414d981 */ /* 0x001eec000c1e1900 */
[----:B------:R-:W0:Y:S01]  /*0540*/  @!P2 LDC.64 R14, c[0x0][0x390] ;  /* 0x0000e400ff0eab82 */ /* 0x000e220000000a00 */
[----:B------:R-:W-:-:S04]  /*0550*/  IMAD.WIDE R18, R11, 0x4, R12 ;  /* 0x000000040b127825 */ /* 0x000fc800078e020c */
[----:B------:R-:W-:Y:S01]  /*0560*/  IMAD.IADD R8, R8, 0x1, R3 ;  /* 0x0000000108087824 */ /* 0x000fe200078e0203 */
[----:B------:R-:W3:Y:S03]  /*0570*/  @!P5 LDG.E R11, desc[UR6][R18.64] ;  /* 0x00000006120bd981 */ /* 0x000ee6000c1e1900 */
[----:B------:R-:W-:Y:S01]  /*0580*/  IMAD R25, R8, R3, R10 ;  /* 0x0000000308197224 */ /* 0x000fe200078e020a */
[----:B-1----:R-:W4:Y:S04]  /*0590*/  @!P4 LDG.E R23, desc[UR6][R22.64+0x1c] ;  /* 0x00001c061617c981 */ /* 0x002f28000c1e1900 */
[----:B------:R-:W4:Y:S01]  /*05a0*/  @!P4 LDG.E R27, desc[UR6][R18.64+0x4] ;  /* 0x00000406121bc981 */ /* 0x000f22000c1e1900 */
[----:B------:R-:W-:-:S03]  /*05b0*/  IMAD.WIDE R24, R25, 0x4, R12 ;  /* 0x0000000419187825 */ /* 0x000fc600078e020c */
[----:B------:R-:W5:Y:S04]  /*05c0*/  @!P2 LDG.E R29, desc[UR6][R18.64+0x8] ;  /* 0x00000806121da981 */ /* 0x000f68000c1e1900 */
[----:B--2---:R-:W2:Y:S04]  /*05d0*/  @P6 LDG.E R16, desc[UR6][R16.64+0x24] ;  /* 0x0000240610106981 */ /* 0x004ea8000c1e1900 */
[----:B0-----:R-:W5:Y:S04]  /*05e0*/  @!P2 LDG.E R14, desc[UR6][R14.64+0x20] ;  /* 0x000020060e0ea981 */ /* 0x001f68000c1e1900 */
[----:B------:R-:W2:Y:S01]  /*05f0*/  @P6 LDG.E R31, desc[UR6][R24.64] ;  /* 0x00000006181f6981 */ /* 0x000ea2000c1e1900 */
[----:B------:R-:W-:Y:S01]  /*0600*/  P2R R9, PR, RZ, 0x2 ;  /* 0x00000002ff097803 */ /* 0x000fe20000000000 */
[----:B------:R-:W0:Y:S01]  /*0610*/  LDC R26, c[0x0][0x364] ;  /* 0x0000d900ff1a7b82 */ /* 0x000e220000000800 */
[----:B------:R-:W-:-:S13]  /*0620*/  ISETP.LT.U32.AND P0, PT, R4, R3, P0 ;  /* 0x000000030400720c */ /* 0x000fda0000701070 */
[----:B------:R-:W1:Y:S01]  /*0630*/  @P0 LDC.64 R36, c[0x0][0x390] ;  /* 0x0000e400ff240b82 */ /* 0x000e620000000a00 */
[----:B------:R-:W-:-:S05]  /*0640*/  IADD3 R28, PT, PT, R8, 0x2, RZ ;  /* 0x00000002081c7810 */ /* 0x000fca0007ffe0ff */
[-C--:B------:R-:W-:Y:S02]  /*0650*/  IMAD R28, R28, R3.reuse, R10 ;  /* 0x000000031c1c7224 */ /* 0x080fe400078e020a */
[----:B---3--:R-:W-:Y:S01]  /*0660*/  @!P5 FFMA R0, R11, R20, R0 ;  /* 0x000000140b00d223 */ /* 0x008fe20000000000 */
[----:B------:R-:W-:-:S04]  /*0670*/  ISETP.GE.U32.AND P5, PT, R4, R3, PT ;  /* 0x000000030400720c */ /* 0x000fc80003fa6070 */
[----:B------:R-:W-:Y:S01]  /*0680*/  ISETP.GT.AND P1, PT, R6, -0x1, !P5 ;  /* 0xffffffff0600780c */ /* 0x000fe20006f24270 */
[----:B----4-:R-:W-:-:S03]  /*0690*/  @!P4 FFMA R0, R27, R23, R0 ;  /* 0x000000171b00c223 */ /* 0x010fc60000000000 */
[----:B------:R-:W-:Y:S02]  /*06a0*/  P2R R4, PR, RZ, 0x2 ;  /* 0x00000002ff047803 */ /* 0x000fe40000000000 */
[----:B------:R-:W-:Y:S02]  /*06b0*/  P2R R20, PR, RZ, 0x40 ;  /* 0x00000040ff147803 */ /* 0x000fe40000000000 */
[----:B------:R-:W-:-:S05]  /*06c0*/  ISETP.GT.AND P5, PT, R6, R3, PT ;  /* 0x000000030600720c */ /* 0x000fca0003fa4270 */
[----:B------:R-:W3:Y:S01]  /*06d0*/  @P1 LDG.E R21, desc[UR6][R24.64+0x4] ;  /* 0x0000040618151981 */ /* 0x000ee2000c1e1900 */
[----:B-----5:R-:W-:Y:S01]  /*06e0*/  @!P2 FFMA R0, R29, R14, R0 ;  /* 0x0000000e1d00a223 */ /* 0x020fe20000000000 */
[----:B------:R-:W-:Y:S02]  /*06f0*/  ISETP.LT.OR P5, PT, R6, 0x1, P5 ;  /* 0x000000010600780c */ /* 0x000fe40002fa1670 */
[----:B------:R-:W4:Y:S01]  /*0700*/  @P0 LDG.E R29, desc[UR6][R24.64+0x8] ;  /* 0x00000806181d0981 */ /* 0x000f22000c1e1900 */
[----:B--2---:R-:W-:Y:S01]  /*0710*/  @P6 FFMA R0, R31, R16, R0 ;  /* 0x000000101f006223 */ /* 0x004fe20000000000 */
[----:B------:R-:W-:Y:S02]  /*0720*/  ISETP.NE.AND P6, PT, R4, RZ, PT ;  /* 0x000000ff0400720c */ /* 0x000fe40003fc5270 */
[----:B------:R-:W-:Y:S01]  /*0730*/  ISETP.GE.AND P4, PT, R2, R3, PT ;  /* 0x000000030200720c */ /* 0x000fe20003f86270 */
[----:B0-----:R-:W-:Y:S01]  /*0740*/  IMAD R2, R26, UR5, R5 ;  /* 0x000000051a027c24 */ /* 0x001fe2000f8e0205 */
[C---:B------:R-:W-:Y:S01]  /*0750*/  ISETP.GE.AND P2, PT, R6.reuse, RZ, PT ;  /* 0x000000ff0600720c */ /* 0x040fe20003f46270 */
[----:B-1----:R-:W4:Y:S08]  /*0760*/  @P0 LDG.E R26, desc[UR6][R36.64+0x2c] ;  /* 0x00002c06241a0981 */ /* 0x002f30000c1e1900 */
[----:B------:R-:W0:Y:S01]  /*0770*/  @P6 LDC.64 R16, c[0x0][0x390] ;  /* 0x0000e400ff106b82 */ /* 0x000e220000000a00 */
[----:B------:R-:W-:-:S02]  /*0780*/  ISETP.LT.OR P4, PT, R6, -0x1, P4 ;  /* 0xffffffff0600780c */ /* 0x000fc40002781670 */
[----:B------:R-:W-:-:S04]  /*0790*/  IADD3 R2, PT, PT, R2, 0x1, RZ ;  /* 0x0000000102027810 */ /* 0x000fc80007ffe0ff */
[----:B------:R-:W-:Y:S01]  /*07a0*/  ISETP.GE.U32.AND P1, PT, R2, R3, PT ;  /* 0x000000030200720c */ /* 0x000fe20003f26070 */
[----:B------:R-:W1:Y:S03]  /*07b0*/  @!P5 LDC.64 R34, c[0x0][0x390] ;  /* 0x0000e400ff22db82 */ /* 0x000e660000000a00 */
[----:B------:R-:W-:-:S05]  /*07c0*/  ISETP.LT.OR P1, PT, R6, RZ, P1 ;  /* 0x000000ff0600720c */ /* 0x000fca0000f21670 */
[----:B------:R-:W2:Y:S01]  /*07d0*/  @P2 LDC.64 R32, c[0x0][0x390] ;  /* 0x0000e400ff202b82 */ /* 0x000ea20000000a00 */
[----:B------:R-:W-:-:S07]  /*07e0*/  IMAD R5, R8, R3, R3 ;  /* 0x0000000308057224 */ /* 0x000fce00078e0203 */
[----:B------:R-:W5:Y:S01]  /*07f0*/  @!P4 LDC.64 R14, c[0x0][0x390] ;  /* 0x0000e400ff0ecb82 */ /* 0x000f620000000a00 */
[----:B0-----:R0:W3:Y:S01]  /*0800*/  @P6 LDG.E R11, desc[UR6][R16.64+0x28] ;  /* 0x00002806100b6981 */ /* 0x0010e2000c1e1900 */
[----:B------:R-:W-:-:S03]  /*0810*/  IMAD.IADD R31, R10, 0x1, R5 ;  /* 0x000000010a1f7824 */ /* 0x000fc600078e0205 */
[----:B-1----:R-:W4:Y:S03]  /*0820*/  @!P5 LDG.E R24, desc[UR6][R34.64+0x30] ;  /* 0x000030062218d981 */ /* 0x002f26000c1e1900 */
[----:B0-----:R-:W0:Y:S01]  /*0830*/  @P3 LDC.64 R16, c[0x0][0x390] ;  /* 0x0000e400ff103b82 */ /* 0x001e220000000a00 */
[--C-:B------:R-:W-:Y:S01]  /*0840*/  IMAD.WIDE R30, R31, 0x4, R12.reuse ;  /* 0x000000041f1e7825 */ /* 0x100fe200078e020c */
[----:B--2---:R-:W2:Y:S06]  /*0850*/  @P2 LDG.E R22, desc[UR6][R32.64+0x34] ;  /* 0x0000340620162981 */ /* 0x004eac000c1e1900 */
[----:B------:R-:W1:Y:S01]  /*0860*/  @!P1 LDC.64 R18, c[0x0][0x390] ;  /* 0x0000e400ff129b82 */ /* 0x000e620000000a00 */
[----:B------:R-:W2:Y:S04]  /*0870*/  @!P5 LDG.E R27, desc[UR6][R30.64] ;  /* 0x000000061e1bd981 */ /* 0x000ea8000c1e1900 */
[----:B------:R-:W2:Y:S04]  /*0880*/  @P2 LDG.E R25, desc[UR6][R30.64+0x4] ;  /* 0x000004061e192981 */ /* 0x000ea8000c1e1900 */
[----:B------:R0:W2:Y:S04]  /*0890*/  @!P4 LDG.E R23, desc[UR6][R30.64+0x8] ;  /* 0x000008061e17c981 */ /* 0x0000a8000c1e1900 */
[----:B-----5:R-:W5:Y:S04]  /*08a0*/  @!P4 LDG.E R14, desc[UR6][R14.64+0x38] ;  /* 0x000038060e0ec981 */ /* 0x020f68000c1e1900 */
[----:B0-----:R-:W5:Y:S01]  /*08b0*/  @P3 LDG.E R17, desc[UR6][R16.64+0x3c] ;  /* 0x00003c0610113981 */ /* 0x001f62000c1e1900 */
[----:B------:R-:W-:-:S05]  /*08c0*/  IMAD.WIDE R30, R28, 0x4, R12 ;  /* 0x000000041c1e7825 */ /* 0x000fca00078e020c */
[----:B------:R-:W5:Y:S04]  /*08d0*/  @P3 LDG.E R28, desc[UR6][R30.64] ;  /* 0x000000061e1c3981 */ /* 0x000f68000c1e1900 */
[----:B-1----:R-:W5:Y:S04]  /*08e0*/  @!P1 LDG.E R18, desc[UR6][R18.64+0x40] ;  /* 0x0000400612129981 */ /* 0x002f68000c1e1900 */
[----:B------:R-:W5:Y:S01]  /*08f0*/  @!P1 LDG.E R37, desc[UR6][R30.64+0x4] ;  /* 0x000004061e259981 */ /* 0x000f62000c1e1900 */
[----:B---3--:R-:W-:-:S04]  /*0900*/  @P6 FFMA R0, R21, R11, R0 ;  /* 0x0000000b15006223 */ /* 0x008fc80000000000 */
[----:B----4-:R-:W-:-:S04]  /*0910*/  @P0 FFMA R0, R29, R26, R0 ;  /* 0x0000001a1d000223 */ /* 0x010fc80000000000 */
[----:B--2---:R-:W-:-:S04]  /*0920*/  @!P5 FFMA R0, R27, R24, R0 ;  /* 0x000000181b00d223 */ /* 0x004fc80000000000 */
[----:B------:R-:W-:Y:S01]  /*0930*/  @P2 FFMA R0, R25, R22, R0 ;  /* 0x0000001619002223 */ /* 0x000fe20000000000 */
[----:B------:R-:W-:-:S03]  /*0940*/  ISETP.NE.AND P6, PT, R20, RZ, PT ;  /* 0x000000ff1400720c */ /* 0x000fc60003fc5270 */
[----:B-----5:R-:W-:Y:S01]  /*0950*/  @!P4 FFMA R0, R23, R14, R0 ;  /* 0x0000000e1700c223 */ /* 0x020fe20000000000 */
[----:B------:R-:W-:-:S03]  /*0960*/  VIADD R20, R7, 0x1 ;  /* 0x0000000107147836 */ /* 0x000fc60000000000 */
[----:B------:R-:W-:Y:S02]  /*0970*/  @P3 FFMA R0, R28, R17, R0 ;  /* 0x000000111c003223 */ /* 0x000fe40000000000 */
[----:B------:R-:W-:Y:S02]  /*0980*/  ISETP.GE.U32.OR P6, PT, R20, R3, !P6 ;  /* 0x000000031400720c */ /* 0x000fe400077c6470 */
[----:B------:R-:W-:Y:S01]  /*0990*/  @!P1 FFMA R0, R37, R18, R0 ;  /* 0x0000001225009223 */ /* 0x000fe20000000000 */
[----:B------:R-:W-:-:S10]  /*09a0*/  ISETP.NE.AND P1, PT, R9, RZ, PT ;  /* 0x000000ff0900720c */ /* 0x000fd40003f25270 */
[----:B------:R-:W0:Y:S08]  /*09b0*/  @!P6 LDC.64 R16, c[0x0][0x390] ;  /* 0x0000e400ff10eb82 */ /* 0x000e300000000a00 */
[----:B------:R-:W1:Y:S01]  /*09c0*/  @P1 LDC.64 R14, c[0x0][0x390] ;  /* 0x0000e400ff0e1b82 */ /* 0x000e620000000a00 */
[-C--:B------:R-:W-:Y:S01]  /*09d0*/  IADD3 R26, PT, PT, R8, R3.reuse, RZ ;  /* 0x00000003081a7210 */ /* 0x080fe20007ffe0ff */
[----:B------:R-:W2:Y:S04]  /*09e0*/  @P1 LDG.E R31, desc[UR6][R30.64+0x8] ;  /* 0x000008061e1f1981 */ /* 0x000ea8000c1e1900 */
[----:B------:R-:W-:-:S04]  /*09f0*/  IMAD R9, R26, R3, R10 ;  /* 0x000000031a097224 */ /* 0x000fc800078e020a */
[----:B------:R-:W-:-:S05]  /*0a00*/  IMAD.WIDE R8, R9, 0x4, R12 ;  /* 0x0000000409087825 */ /* 0x000fca00078e020c */
[----:B------:R-:W3:Y:S04]  /*0a10*/  @!P6 LDG.E R7, desc[UR6][R8.64] ;  /* 0x000000060807e981 */ /* 0x000ee8000c1e1900 */
[----:B0-----:R-:W3:Y:S04]  /*0a20*/  @!P6 LDG.E R16, desc[UR6][R16.64+0x48] ;  /* 0x000048061010e981 */ /* 0x001ee8000c1e1900 */
[----:B-1----:R-:W2:Y:S02]  /*0a30*/  @P1 LDG.E R14, desc[UR6][R14.64+0x44] ;  /* 0x000044060e0e1981 */ /* 0x002ea4000c1e1900 */
[----:B--2---:R-:W-:-:S04]  /*0a40*/  @P1 FFMA R0, R31, R14, R0 ;  /* 0x0000000e1f001223 */ /* 0x004fc80000000000 */
[----:B---3--:R-:W-:Y:S01]  /*0a50*/  @!P6 FFMA R0, R7, R16, R0 ;  /* 0x000000100700e223 */ /* 0x008fe20000000000 */
[----:B------:R-:W-:-:S04]  /*0a60*/  ISETP.NE.AND P6, PT, R4, RZ, PT ;  /* 0x000000ff0400720c */ /* 0x000fc80003fc5270 */
[----:B------:R-:W-:-:S13]  /*0a70*/  ISETP.GE.U32.OR P6, PT, R20, R3, !P6 ;  /* 0x000000031400720c */ /* 0x000fda00077c6470 */
[----:B------:R-:W0:Y:S01]  /*0a80*/  @!P6 LDC.64 R18, c[0x0][0x390] ;  /* 0x0000e400ff12eb82 */ /* 0x000e220000000a00 */
[----:B------:R-:W2:Y:S04]  /*0a90*/  @!P6 LDG.E R7, desc[UR6][R8.64+0x4] ;  /* 0x000004060807e981 */ /* 0x000ea8000c1e1900 */
[----:B0-----:R-:W2:Y:S01]  /*0aa0*/  @!P6 LDG.E R18, desc[UR6][R18.64+0x4c] ;  /* 0x00004c061212e981 */ /* 0x001ea2000c1e1900 */
[CC--:B------:R-:W-:Y:S02]  /*0ab0*/  ISETP.GE.U32.OR P0, PT, R20.reuse, R3.reuse, !P0 ;  /* 0x000000031400720c */ /* 0x0c0fe40004706470 */
[CC--:B------:R-:W-:Y:S02]  /*0ac0*/  ISETP.GE.U32.OR P5, PT, R20.reuse, R3.reuse, P5 ;  /* 0x000000031400720c */ /* 0x0c0fe40002fa6470 */
[----:B------:R-:W-:-:S02]  /*0ad0*/  ISETP.GE.U32.OR P4, PT, R20, R3, P4 ;  /* 0x000000031400720c */ /* 0x000fc40002786470 */
[----:B------:R-:W-:Y:S02]  /*0ae0*/  ISETP.GE.U32.OR P3, PT, R20, R3, !P3 ;  /* 0x000000031400720c */ /* 0x000fe40005f66470 */
[----:B------:R-:W-:-:S05]  /*0af0*/  VIMNMX.U32 R2, PT, PT, R2, R20, !PT ;  /* 0x0000001402027248 */ /* 0x000fca0007fe0000 */
[----:B------:R-:W0:Y:S01]  /*0b00*/  @!P0 LDC.64 R14, c[0x0][0x390] ;  /* 0x0000e400ff0e8b82 */ /* 0x000e220000000a00 */
[-C--:B------:R-:W-:Y:S01]  /*0b10*/  ISETP.GE.U32.OR P2, PT, R2, R3.reuse, !P2 ;  /* 0x000000030200720c */ /* 0x080fe20005746470 */
[----:B------:R-:W3:Y:S06]  /*0b20*/  @!P0 LDG.E R9, desc[UR6][R8.64+0x8] ;  /* 0x0000080608098981 */ /* 0x000eec000c1e1900 */
[----:B------:R-:W1:Y:S01]  /*0b30*/  @!P5 LDC.64 R24, c[0x0][0x390] ;  /* 0x0000e400ff18db82 */ /* 0x000e620000000a00 */
[----:B------:R-:W-:-:S07]  /*0b40*/  ISETP.GE.U32.OR P1, PT, R20, R3, !P1 ;  /* 0x000000031400720c */ /* 0x000fce0004f26470 */
[----:B------:R-:W4:Y:S01]  /*0b50*/  @!P2 LDC.64 R16, c[0x0][0x390] ;  /* 0x0000e400ff10ab82 */ /* 0x000f220000000a00 */
[----:B0-----:R-:W3:Y:S07]  /*0b60*/  @!P0 LDG.E R14, desc[UR6][R14.64+0x50] ;  /* 0x000050060e0e8981 */ /* 0x001eee000c1e1900 */
[----:B------:R-:W0:Y:S01]  /*0b70*/  @!P1 LDC.64 R30, c[0x0][0x390] ;  /* 0x0000e400ff1e9b82 */ /* 0x000e220000000a00 */
[----:B-1----:R-:W5:Y:S04]  /*0b80*/  @!P5 LDG.E R25, desc[UR6][R24.64+0x54] ;  /* 0x000054061819d981 */ /* 0x002f68000c1e1900 */
[----:B----4-:R-:W4:Y:S04]  /*0b90*/  @!P2 LDG.E R16, desc[UR6][R16.64+0x64] ;  /* 0x000064061010a981 */ /* 0x010f28000c1e1900 */
[----:B0-----:R-:W4:Y:S01]  /*0ba0*/  @!P1 LDG.E R30, desc[UR6][R30.64+0x68] ;  /* 0x000068061e1e9981 */ /* 0x001f22000c1e1900 */
[----:B--2---:R-:W-:Y:S01]  /*0bb0*/  @!P6 FFMA R0, R7, R18, R0 ;  /* 0x000000120700e223 */ /* 0x004fe20000000000 */
[----:B------:R-:W-:-:S04]  /*0bc0*/  ISETP.GE.U32.AND P6, PT, R20, R3, PT ;  /* 0x000000031400720c */ /* 0x000fc80003fc6070 */
[----:B------:R-:W-:Y:S01]  /*0bd0*/  ISETP.LT.OR P6, PT, R6, RZ, P6 ;  /* 0x000000ff0600720c */ /* 0x000fe200037c1670 */
[----:B------:R-:W0:Y:S01]  /*0be0*/  @!P4 LDC.64 R18, c[0x0][0x390] ;  /* 0x0000e400ff12cb82 */ /* 0x000e220000000a00 */
[----:B------:R-:W-:-:S11]  /*0bf0*/  IMAD R7, R26, R3, R3 ;  /* 0x000000031a077224 */ /* 0x000fd600078e0203 */
[----:B------:R-:W1:Y:S01]  /*0c00*/  @!P6 LDC.64 R22, c[0x0][0x390] ;  /* 0x0000e400ff16eb82 */ /* 0x000e620000000a00 */
[----:B------:R-:W-:-:S07]  /*0c10*/  IMAD.IADD R7, R10, 0x1, R7 ;  /* 0x000000010a077824 */ /* 0x000fce00078e0207 */
[----:B------:R-:W2:Y:S01]  /*0c20*/  @!P3 LDC.64 R20, c[0x0][0x390] ;  /* 0x0000e400ff14bb82 */ /* 0x000ea20000000a00 */
[----:B------:R-:W-:Y:S01]  /*0c30*/  IMAD.WIDE R28, R7, 0x4, R12 ;  /* 0x00000004071c7825 */ /* 0x000fe200078e020c */
[----:B------:R-:W-:Y:S01]  /*0c40*/  IADD3 R26, PT, PT, R26, 0x2, RZ ;  /* 0x000000021a1a7810 */ /* 0x000fe20007ffe0ff */
[----:B0-----:R-:W4:Y:S04]  /*0c50*/  @!P4 LDG.E R18, desc[UR6][R18.64+0x5c] ;  /* 0x00005c061212c981 */ /* 0x001f28000c1e1900 */
[----:B------:R-:W5:Y:S01]  /*0c60*/  @!P5 LDG.E R7, desc[UR6][R28.64] ;  /* 0x000000061c07d981 */ /* 0x000f62000c1e1900 */
[----:B------:R-:W-:-:S03]  /*0c70*/  IMAD R11, R26, R3, R10 ;  /* 0x000000031a0b7224 */ /* 0x000fc600078e020a */
[----:B------:R-:W4:Y:S01]  /*0c80*/  @!P6 LDG.E R3, desc[UR6][R28.64+0x4] ;  /* 0x000004061c03e981 */ /* 0x000f22000c1e1900 */
[----:B------:R-:W-:-:S04]  /*0c90*/  IMAD.WIDE R12, R11, 0x4, R12 ;  /* 0x000000040b0c7825 */ /* 0x000fc800078e020c */
[----:B---3--:R-:W-:Y:S01]  /*0ca0*/  @!P0 FFMA R0, R9, R14, R0 ;  /* 0x0000000e09008223 */ /* 0x008fe20000000000 */
[----:B------:R-:W0:Y:S01]  /*0cb0*/  LDC.64 R10, c[0x0][0x388] ;  /* 0x0000e200ff0a7b82 */ /* 0x000e220000000a00 */
[----:B-1----:R-:W4:Y:S04]  /*0cc0*/  @!P6 LDG.E R22, desc[UR6][R22.64+0x58] ;  /* 0x000058061616e981 */ /* 0x002f28000c1e1900 */
[----:B------:R-:W3:Y:S04]  /*0cd0*/  @!P4 LDG.E R27, desc[UR6][R28.64+0x8] ;  /* 0x000008061c1bc981 */ /* 0x000ee8000c1e1900 */
[----:B--2---:R-:W2:Y:S04]  /*0ce0*/  @!P3 LDG.E R20, desc[UR6][R20.64+0x60] ;  /* 0x000060061414b981 */ /* 0x004ea8000c1e1900 */
[----:B------:R-:W2:Y:S04]  /*0cf0*/  @!P3 LDG.E R15, desc[UR6][R12.64] ;  /* 0x000000060c0fb981 */ /* 0x000ea8000c1e1900 */
[----:B------:R-:W2:Y:S04]  /*0d00*/  @!P2 LDG.E R33, desc[UR6][R12.64+0x4] ;  /* 0x000004060c21a981 */ /* 0x000ea8000c1e1900 */
[----:B------:R-:W2:Y:S01]  /*0d10*/  @!P1 LDG.E R35, desc[UR6][R12.64+0x8] ;  /* 0x000008060c239981 */ /* 0x000ea2000c1e1900 */
[----:B------:R-:W-:-:S05]  /*0d20*/  IADD3 R5, PT, PT, R6, R5, RZ ;  /* 0x0000000506057210 */ /* 0x000fca0007ffe0ff */
[----:B0-----:R-:W-:-:S04]  /*0d30*/  IMAD.WIDE R10, R5, 0x4, R10 ;  /* 0x00000004050a7825 */ /* 0x001fc800078e020a */
[----:B-----5:R-:W-:-:S04]  /*0d40*/  @!P5 FFMA R0, R7, R25, R0 ;  /* 0x000000190700d223 */ /* 0x020fc80000000000 */
[----:B----4-:R-:W-:-:S04]  /*0d50*/  @!P6 FFMA R0, R3, R22, R0 ;  /* 0x000000160300e223 */ /* 0x010fc80000000000 */
[----:B---3--:R-:W-:-:S04]  /*0d60*/  @!P4 FFMA R0, R27, R18, R0 ;  /* 0x000000121b00c223 */ /* 0x008fc80000000000 */
[----:B--2---:R-:W-:-:S04]  /*0d70*/  @!P3 FFMA R0, R15, R20, R0 ;  /* 0x000000140f00b223 */ /* 0x004fc80000000000 */
[----:B------:R-:W-:-:S04]  /*0d80*/  @!P2 FFMA R0, R33, R16, R0 ;  /* 0x000000102100a223 */ /* 0x000fc80000000000 */
[----:B------:R-:W-:-:S05]  /*0d90*/  @!P1 FFMA R0, R35, R30, R0 ;  /* 0x0000001e23009223 */ /* 0x000fca0000000000 */
[----:B------:R-:W-:Y:S01]  /*0da0*/  STG.E desc[UR6][R10.64], R0 ;  /* 0x000000000a007986 */ /* 0x000fe2000c101906 */
[----:B------:R-:W-:Y:S05]  /*0db0*/  EXIT ;  /* 0x000000000000794d */ /* 0x000fea0003800000 */
.L_x_1:
        /* <DEDUP_REMOVED lines=12> */
.L_x_12:


//--------------------- .text._Z12kernel2D_optPKfPfi --------------------------
	.section	.text._Z12kernel2D_optPKfPfi,"ax",@progbits
	.align	128
        .global         _Z12kernel2D_optPKfPfi
        .type           _Z12kernel2D_optPKfPfi,@function
        .size           _Z12kernel2D_optPKfPfi,(.L_x_13 - _Z12kernel2D_optPKfPfi)
        .other          _Z12kernel2D_optPKfPfi,@"STO_CUDA_ENTRY STV_DEFAULT"
_Z12kernel2D_optPKfPfi:
.text._Z12kernel2D_optPKfPfi:
[----:B------:R-:W-:Y:S01]  /*0000*/  LDC R1, c[0x0][0x37c] ;  /* 0x0000df00ff017b82 */ /* 0x000fe20000000800 */
[----:B------:R-:W0:Y:S07]  /*0010*/  S2R R0, SR_TID.X ;  /* 0x0000000000007919 */ /* 0x000e2e0000002100 */
[----:B------:R-:W0:Y:S01]  /*0020*/  LDC R3, c[0x0][0x360] ;  /* 0x0000d800ff037b82 */ /* 0x000e220000000800 */
[----:B------:R-:W1:Y:S07]  /*0030*/  S2R R5, SR_TID.Y ;  /* 0x0000000000057919 */ /* 0x000e6e0000002200 */
[----:B------:R-:W0:Y:S08]  /*0040*/  S2UR UR4, SR_CTAID.X ;  /* 0x00000000000479c3 */ /* 0x000e300000002500 */
[----:B------:R-:W1:Y:S08]  /*0050*/  S2UR UR5, SR_CTAID.Y ;  /* 0x00000000000579c3 */ /* 0x000e700000002600 */
[----:B------:R-:W1:Y:S08]  /*0060*/  LDC R4, c[0x0][0x364] ;  /* 0x0000d900ff047b82 */ /* 0x000e700000000800 */
[----:B------:R-:W2:Y:S01]  /*0070*/  LDC R2, c[0x0][0x390] ;  /* 0x0000e400ff027b82 */ /* 0x000ea20000000800 */
[----:B0-----:R-:W-:-:S02]  /*0080*/  IMAD R3, R3, UR4, R0 ;  /* 0x0000000403037c24 */ /* 0x001fc4000f8e0200 */
[----:B-1----:R-:W-:-:S05]  /*0090*/  IMAD R4, R4, UR5, R5 ;  /* 0x0000000504047c24 */ /* 0x002fca000f8e0205 */
[----:B------:R-:W-:-:S04]  /*00a0*/  VIMNMX R5, PT, PT, R3, R4, !PT ;  /* 0x0000000403057248 */ /* 0x000fc80007fe0100 */
[----:B--2---:R-:W-:-:S13]  /*00b0*/  ISETP.GE.AND P0, PT, R5, R2, PT ;  /* 0x000000020500720c */ /* 0x004fda0003f06270 */
[----:B------:R-:W-:Y:S05]  /*00c0*/  @P0 EXIT ;  /* 0x000000000000094d */ /* 0x000fea0003800000 */
[----:B------:R-:W-:Y:S01]  /*00d0*/  ISETP.GE.AND P0, PT, R3, 0x1, PT ;  /* 0x000000010300780c */ /* 0x000fe20003f06270 */
[----:B------:R-:W-:Y:S01]  /*00e0*/  BSSY.RECONVERGENT B1, `(.L_x_2) ;  /* 0x0000019000017945 */ /* 0x000fe20003800200 */
[----:B------:R-:W0:Y:S03]  /*00f0*/  LDCU.64 UR4, c[0x0][0x358] ;  /* 0x00006b00ff0477ac */ /* 0x000e260008000a00 */
[----:B------:R-:W-:Y:S01]  /*0100*/  BSSY.RELIABLE B0, `(.L_x_3) ;  /* 0x0000010000007945 */ /* 0x000fe20003800100 */
[C---:B------:R-:W-:Y:S02]  /*0110*/  ISETP.EQ.OR P1, PT, R4.reuse, RZ, !P0 ;  /* 0x000000ff0400720c */ /* 0x040fe40004722670 */
[----:B------:R-:W-:-:S11]  /*0120*/  IADD3 R5, PT, PT, R4, -0x1, RZ ;  /* 0xffffffff04057810 */ /* 0x000fd60007ffe0ff */
[----:B------:R-:W-:Y:S05]  /*0130*/  @P1 BRA `(.L_x_4) ;  /* 0x0000000000201947 */ /* 0x000fea0003800000 */
[----:B------:R-:W1:Y:S01]  /*0140*/  LDC.64 R6, c[0x0][0x380] ;  /* 0x0000e000ff067b82 */ /* 0x000e620000000a00 */
[----:B------:R-:W-:Y:S01]  /*0150*/  IMAD R0, R5, R2, R3 ;  /* 0x0000000205007224 */ /* 0x000fe200078e0203 */
[----:B------:R-:W2:Y:S04]  /*0160*/  LDCU UR6, c[0x3][URZ] ;  /* 0x00c00000ff0677ac */ /* 0x000ea80008000800 */
[----:B------:R-:W-:-:S05]  /*0170*/  IADD3 R9, PT, PT, R0, -0x1, RZ ;  /* 0xffffffff00097810 */ /* 0x000fca0007ffe0ff */
[----:B-1----:R-:W-:-:S05]  /*0180*/  IMAD.WIDE.U32 R6, R9, 0x4, R6 ;  /* 0x0000000409067825 */ /* 0x002fca00078e0006 */
[----:B0-----:R-:W2:Y:S02]  /*0190*/  LDG.E R0, desc[UR4][R6.64] ;  /* 0x0000000406007981 */ /* 0x001ea4000c1e1900 */
[----:B--2---:R-:W-:Y:S01]  /*01a0*/  FFMA R0, R0, UR6, RZ ;  /* 0x0000000600007c23 */ /* 0x004fe200080000ff */
[----:B------:R-:W-:Y:S06]  /*01b0*/  BRA `(.L_x_5) ;  /* 0x0000000000107947 */ /* 0x000fec0003800000 */
.L_x_4:
[----:B------:R-:W-:Y:S01]  /*01c0*/  ISETP.NE.AND P1, PT, R4, RZ, PT ;  /* 0x000000ff0400720c */ /* 0x000fe20003f25270 */
[----:B------:R-:W-:-:S12]  /*01d0*/  HFMA2 R0, -RZ, RZ, 0, 0 ;  /* 0x00000000ff007431 */ /* 0x000fd800000001ff */
[----:B------:R-:W-:Y:S05]  /*01e0*/  @!P1 BREAK.RELIABLE B0 ;  /* 0x0000000000009942 */ /* 0x000fea0003800100 */
[----:B------:R-:W-:Y:S05]  /*01f0*/  @!P1 BRA `(.L_x_6) ;  /* 0x00000000001c9947 */ /* 0x000fea0003800000 */
.L_x_5:
[----:B0-----:R-:W-:Y:S05]  /*0200*/  BSYNC.RELIABLE B0 ;  /* 0x0000000000007941 */ /* 0x001fea0003800100 */
.L_x_3:
[----:B------:R-:W0:Y:S01]  /*0210*/  LDC.64 R6, c[0x0][0x380] ;  /* 0x0000e000ff067b82 */ /* 0x000e220000000a00 */
[----:B------:R-:W-:Y:S01]  /*0220*/  IMAD R9, R5, R2, R3 ;  /* 0x0000000205097224 */ /* 0x000fe200078e0203 */
[----:B------:R-:W1:Y:S03]  /*0230*/  LDCU UR6, c[0x3][0x4] ;  /* 0x00c00080ff0677ac */ /* 0x000e660008000800 */
[----:B0-----:R-:W-:-:S06]  /*0240*/  IMAD.WIDE R6, R9, 0x4, R6 ;  /* 0x0000000409067825 */ /* 0x001fcc00078e0206 */
[----:B------:R-:W1:Y:S02]  /*0250*/  LDG.E R7, desc[UR4][R6.64] ;  /* 0x0000000406077981 */ /* 0x000e64000c1e1900 */
[----:B-1----:R-:W-:-:S07]  /*0260*/  FFMA R0, R7, UR6, R0 ;  /* 0x0000000607007c23 */ /* 0x002fce0008000000 */
.L_x_6:
[----:B0-----:R-:W-:Y:S05]  /*0270*/  BSYNC.RECONVERGENT B1 ;  /* 0x0000000000017941 */ /* 0x001fea0003800200 */
.L_x_2:
[----:B------:R-:W-:Y:S05]  /*0280*/  WARPSYNC.ALL ;  /* 0x0000000000007948 */ /* 0x000fea0003800000 */
[----:B------:R-:W-:Y:S01]  /*0290*/  IADD3 R7, PT, PT, R3, 0x1, RZ ;  /* 0x0000000103077810 */ /* 0x000fe20007ffe0ff */
[----:B------:R-:W0:Y:S01]  /*02a0*/  @P0 LDC R17, c[0x3][0xc] ;  /* 0x00c00300ff110b82 */ /* 0x000e220000000800 */
[C---:B------:R-:W-:Y:S01]  /*02b0*/  IADD3 R9, PT, PT, R4.reuse, 0x1, RZ ;  /* 0x0000000104097810 */ /* 0x040fe20007ffe0ff */
[----:B------:R-:W1:Y:S01]  /*02c0*/  LDCU UR6, c[0x3][0x10] ;  /* 0x00c00200ff0677ac */ /* 0x000e620008000800 */
[-C--:B------:R-:W-:Y:S02]  /*02d0*/  ISETP.GE.AND P1, PT, R7, R2.reuse, PT ;  /* 0x000000020700720c */ /* 0x080fe40003f26270 */
[-C--:B------:R-:W-:Y:S01]  /*02e0*/  ISETP.GE.U32.AND P2, PT, R9, R2.reuse, PT ;  /* 0x000000020900720c */ /* 0x080fe20003f46070 */
[C---:B------:R-:W-:Y:S01]  /*02f0*/  IMAD R9, R4.reuse, R2, R3 ;  /* 0x0000000204097224 */ /* 0x040fe200078e0203 */
[----:B------:R-:W-:Y:S01]  /*0300*/  ISETP.EQ.OR P4, PT, R4, RZ, P1 ;  /* 0x000000ff0400720c */ /* 0x000fe20000f82670 */
[----:B------:R-:W2:Y:S01]  /*0310*/  LDC.64 R6, c[0x0][0x380] ;  /* 0x0000e000ff067b82 */ /* 0x000ea20000000a00 */
[----:B------:R-:W-:-:S11]  /*0320*/  ISETP.LT.OR P3, PT, R3, 0x1, P2 ;  /* 0x000000010300780c */ /* 0x000fd60001761670 */
[----:B------:R-:W3:Y:S01]  /*0330*/  @!P4 LDC.64 R10, c[0x0][0x380] ;  /* 0x0000e000ff0acb82 */ /* 0x000ee20000000a00 */
[----:B------:R-:W-:Y:S01]  /*0340*/  @!P4 IMAD R8, R5, R2, RZ ;  /* 0x000000020508c224 */ /* 0x000fe200078e02ff */
[----:B------:R-:W-:-:S04]  /*0350*/  @!P4 SHF.R.S32.HI R5, RZ, 0x1f, R3 ;  /* 0x0000001fff05c819 */ /* 0x000fc80000011403 */
[----:B------:R-:W-:Y:S02]  /*0360*/  @!P4 IADD3 R12, P5, PT, R3, R8, RZ ;  /* 0x00000008030cc210 */ /* 0x000fe40007fbe0ff */
[----:B------:R-:W4:Y:S02]  /*0370*/  @!P4 LDC R16, c[0x3][0x8] ;  /* 0x00c00200ff10cb82 */ /* 0x000f240000000800 */
[----:B------:R-:W-:Y:S02]  /*0380*/  @!P4 LEA.HI.X.SX32 R8, R8, R5, 0x1, P5 ;  /* 0x000000050808c211 */ /* 0x000fe400028f0eff */
[----:B------:R-:W-:Y:S02]  /*0390*/  @P0 IADD3 R5, PT, PT, R9, -0x1, RZ ;  /* 0xffffffff09050810 */ /* 0x000fe40007ffe0ff */
[----:B---3--:R-:W-:-:S04]  /*03a0*/  @!P4 LEA R14, P5, R12, R10, 0x2 ;  /* 0x0000000a0c0ec211 */ /* 0x008fc800078a10ff */
[----:B------:R-:W-:Y:S01]  /*03b0*/  @!P4 LEA.HI.X R15, R12, R11, R8, 0x2, P5 ;  /* 0x0000000b0c0fc211 */ /* 0x000fe200028f1408 */
[----:B--2---:R-:W-:-:S04]  /*03c0*/  @P0 IMAD.WIDE.U32 R10, R5, 0x4, R6 ;  /* 0x00000004050a0825 */ /* 0x004fc800078e0006 */
[----:B------:R-:W-:Y:S01]  /*03d0*/  @!P3 IMAD R8, R4, R2, R2 ;  /* 0x000000020408b224 */ /* 0x000fe200078e0202 */
[----:B------:R2:W4:Y:S01]  /*03e0*/  @!P4 LDG.E R15, desc[UR4][R14.64+0x4] ;  /* 0x000004040e0fc981 */ /* 0x000522000c1e1900 */
[----:B------:R-:W-:-:S03]  /*03f0*/  IMAD.WIDE R4, R9, 0x4, R6 ;  /* 0x0000000409047825 */ /* 0x000fc600078e0206 */
[----:B------:R3:W0:Y:S01]  /*0400*/  @P0 LDG.E R11, desc[UR4][R10.64] ;  /* 0x000000040a0b0981 */ /* 0x000622000c1e1900 */
[----:B------:R-:W-:-:S03]  /*0410*/  @!P3 IADD3 R13, PT, PT, R3, -0x1, R8 ;  /* 0xffffffff030db810 */ /* 0x000fc60007ffe008 */
[----:B------:R-:W1:Y:S02]  /*0420*/  LDG.E R3, desc[UR4][R4.64] ;  /* 0x0000000404037981 */ /* 0x000e64000c1e1900 */
[----:B------:R-:W-:Y:S01]  /*0430*/  @!P3 IMAD.WIDE.U32 R12, R13, 0x4, R6 ;  /* 0x000000040d0cb825 */ /* 0x000fe200078e0006 */
[----:B--2---:R-:W2:Y:S01]  /*0440*/  @!P1 LDC R14, c[0x3][0x14] ;  /* 0x00c00500ff0e9b82 */ /* 0x004ea20000000800 */
[----:B------:R-:W2:Y:S04]  /*0450*/  @!P1 LDG.E R8, desc[UR4][R4.64+0x4] ;  /* 0x0000040404089981 */ /* 0x000ea8000c1e1900 */
[----:B------:R-:W5:Y:S01]  /*0460*/  @!P3 LDG.E R12, desc[UR4][R12.64] ;  /* 0x000000040c0cb981 */ /* 0x000f62000c1e1900 */
[----:B------:R-:W-:Y:S02]  /*0470*/  BSSY.RECONVERGENT B1, `(.L_x_7) ;  /* 0x0000011000017945 */ /* 0x000fe40003800200 */
[----:B------:R-:W3:Y:S08]  /*0480*/  LDC.64 R6, c[0x0][0x388] ;  /* 0x0000e200ff067b82 */ /* 0x000ef00000000a00 */
[----:B---3--:R-:W5:Y:S01]  /*0490*/  @!P3 LDC R10, c[0x3][0x18] ;  /* 0x00c00600ff0abb82 */ /* 0x008f620000000800 */
[----:B------:R-:W-:-:S04]  /*04a0*/  IMAD.WIDE R6, R9, 0x4, R6 ;  /* 0x0000000409067825 */ /* 0x000fc800078e0206 */
[----:B----4-:R-:W-:-:S04]  /*04b0*/  @!P4 FFMA R0, R15, R16, R0 ;  /* 0x000000100f00c223 */ /* 0x010fc80000000000 */
[----:B0-----:R-:W-:-:S04]  /*04c0*/  @P0 FFMA R0, R11, R17, R0 ;  /* 0x000000110b000223 */ /* 0x001fc80000000000 */
[----:B-1----:R-:W-:-:S04]  /*04d0*/  FFMA R11, R3, UR6, R0 ;  /* 0x00000006030b7c23 */ /* 0x002fc80008000000 */
[----:B--2---:R-:W-:-:S04]  /*04e0*/  @!P1 FFMA R11, R8, R14, R11 ;  /* 0x0000000e080b9223 */ /* 0x004fc8000000000b */
[----:B-----5:R-:W-:Y:S01]  /*04f0*/  @!P3 FFMA R11, R12, R10, R11 ;  /* 0x0000000a0c0bb223 */ /* 0x020fe2000000000b */
[----:B------:R-:W-:Y:S06]  /*0500*/  @P2 BRA `(.L_x_8) ;  /* 0x00000000001c2947 */ /* 0x000fec0003800000 */
[----:B------:R-:W-:Y:S01]  /*0510*/  IMAD.WIDE R2, R2, 0x4, R4 ;  /* 0x0000000402027825 */ /* 0x000fe200078e0204 */
[----:B------:R-:W0:Y:S01]  /*0520*/  LDCU UR6, c[0x3][0x1c] ;  /* 0x00c00380ff0677ac */ /* 0x000e220008000800 */
[----:B------:R-:W1:Y:S03]  /*0530*/  @!P1 LDC R5, c[0x3][0x20] ;  /* 0x00c00800ff059b82 */ /* 0x000e660000000800 */
[----:B------:R-:W0:Y:S04]  /*0540*/  LDG.E R0, desc[UR4][R2.64] ;  /* 0x0000000402007981 */ /* 0x000e28000c1e1900 */
[----:B------:R-:W1:Y:S01]  /*0550*/  @!P1 LDG.E R4, desc[UR4][R2.64+0x4] ;  /* 0x0000040402049981 */ /* 0x000e62000c1e1900 */
[----:B0-----:R-:W-:-:S04]  /*0560*/  FFMA R11, R0, UR6, R11 ;  /* 0x00000006000b7c23 */ /* 0x001fc8000800000b */
[----:B-1----:R-:W-:-:S07]  /*0570*/  @!P1 FFMA R11, R4, R5, R11 ;  /* 0x00000005040b9223 */ /* 0x002fce000000000b */
.L_x_8:
[----:B------:R-:W-:Y:S05]  /*0580*/  BSYNC.RECONVERGENT B1 ;  /* 0x0000000000017941 */ /* 0x000fea0003800200 */
.L_x_7:
[----:B------:R-:W-:Y:S01]  /*0590*/  STG.E desc[UR4][R6.64], R11 ;  /* 0x0000000b06007986 */ /* 0x000fe2000c101904 */
[----:B------:R-:W-:Y:S05]  /*05a0*/  EXIT ;  /* 0x000000000000794d */ /* 0x000fea0003800000 */
.L_x_9:
        /* <DEDUP_REMOVED lines=13> */
.L_x_13:


//--------------------- .text._Z14kernel2D_basicPKfPfS0_i --------------------------
	.section	.text._Z14kernel2D_basicPKfPfS0_i,"ax",@progbits
	.align	128
        .global         _Z14kernel2D_basicPKfPfS0_i
        .type           _Z14kernel2D_basicPKfPfS0_i,@function
        .size           _Z14kernel2D_basicPKfPfS0_i,(.L_x_14 - _Z14kernel2D_basicPKfPfS0_i)
        .other          _Z14kernel2D_basicPKfPfS0_i,@"STO_CUDA_ENTRY STV_DEFAULT"
_Z14kernel2D_basicPKfPfS0_i:
.text._Z14kernel2D_basicPKfPfS0_i:
        /* <DEDUP_REMOVED lines=13> */
[C---:B------:R-:W-:Y:S01]  /*00d0*/  ISETP.GE.AND P3, PT, R2.reuse, RZ, PT ;  /* 0x000000ff0200720c */ /* 0x040fe20003f66270 */
[----:B------:R-:W0:Y:S01]  /*00e0*/  LDCU.64 UR6, c[0x0][0x380] ;  /* 0x00007000ff0677ac */ /* 0x000e220008000a00 */
[----:B------:R-:W-:Y:S02]  /*00f0*/  ISETP.GE.AND P0, PT, R2, 0x1, PT ;  /* 0x000000010200780c */ /* 0x000fe40003f06270 */
[C---:B------:R-:W-:Y:S01]  /*0100*/  ISETP.EQ.OR P4, PT, R6.reuse, RZ, !P3 ;  /* 0x000000ff0600720c */ /* 0x040fe20005f82670 */
[----:B------:R-:W1:Y:S01]  /*0110*/  LDCU.64 UR4, c[0x0][0x358] ;  /* 0x00006b00ff0477ac */ /* 0x000e620008000a00 */
[C---:B------:R-:W-:Y:S02]  /*0120*/  ISETP.EQ.OR P0, PT, R6.reuse, RZ, !P0 ;  /* 0x000000ff0600720c */ /* 0x040fe40004702670 */
[----:B------:R-:W-:-:S05]  /*0130*/  IADD3 R0, PT, PT, R6, -0x1, RZ ;  /* 0xffffffff06007810 */ /* 0x000fca0007ffe0ff */
[----:B------:R-:W-:Y:S01]  /*0140*/  IMAD R3, R0, R13, RZ ;  /* 0x0000000d00037224 */ /* 0x000fe200078e02ff */
[----:B------:R-:W-:Y:S01]  /*0150*/  SHF.R.S32.HI R0, RZ, 0x1f, R2 ;  /* 0x0000001fff007819 */ /* 0x000fe20000011402 */
[----:B------:R-:W-:Y:S01]  /*0160*/  VIADD R12, R6, 0x1 ;  /* 0x00000001060c7836 */ /* 0x000fe20000000000 */
[----:B------:R-:W2:Y:S02]  /*0170*/  @P3 LDC.64 R20, c[0x0][0x380] ;  /* 0x0000e000ff143b82 */ /* 0x000ea40000000a00 */
[----:B------:R-:W-:-:S04]  /*0180*/  IADD3 R4, P1, PT, R2, R3, RZ ;  /* 0x0000000302047210 */ /* 0x000fc80007f3e0ff */
[----:B------:R-:W-:Y:S02]  /*0190*/  LEA.HI.X.SX32 R5, R3, R0, 0x1, P1 ;  /* 0x0000000003057211 */ /* 0x000fe400008f0eff */
[----:B------:R-:W3:Y:S01]  /*01a0*/  @!P4 LDC.64 R18, c[0x0][0x380] ;  /* 0x0000e000ff12cb82 */ /* 0x000ee20000000a00 */
[----:B0-----:R-:W-:Y:S02]  /*01b0*/  LEA R14, P1, R4, UR6, 0x2 ;  /* 0x00000006040e7c11 */ /* 0x001fe4000f8210ff */
[----:B------:R-:W-:Y:S02]  /*01c0*/  @!P4 IADD3 R3, PT, PT, R2, R3, RZ ;  /* 0x000000030203c210 */ /* 0x000fe40007ffe0ff */
[----:B------:R-:W-:-:S03]  /*01d0*/  LEA.HI.X R15, R4, UR7, R5, 0x2, P1 ;  /* 0x00000007040f7c11 */ /* 0x000fc600088f1405 */
[----:B------:R-:W0:Y:S02]  /*01e0*/  @!P0 LDC.64 R10, c[0x0][0x390] ;  /* 0x0000e400ff0a8b82 */ /* 0x000e240000000a00 */
[----:B-1----:R-:W4:Y:S06]  /*01f0*/  @!P0 LDG.E R4, desc[UR4][R14.64+-0x4] ;  /* 0xfffffc040e048981 */ /* 0x002f2c000c1e1900 */
[----:B------:R-:W1:Y:S01]  /*0200*/  @!P4 LDC.64 R8, c[0x0][0x390] ;  /* 0x0000e400ff08cb82 */ /* 0x000e620000000a00 */
[----:B---3--:R-:W-:-:S06]  /*0210*/  @!P4 IMAD.WIDE R18, R3, 0x4, R18 ;  /* 0x000000040312c825 */ /* 0x008fcc00078e0212 */
[----:B------:R-:W3:Y:S04]  /*0220*/  @!P4 LDG.E R19, desc[UR4][R18.64] ;  /* 0x000000041213c981 */ /* 0x000ee8000c1e1900 */
[----:B0-----:R-:W4:Y:S04]  /*0230*/  @!P0 LDG.E R5, desc[UR4][R10.64] ;  /* 0x000000040a058981 */ /* 0x001f28000c1e1900 */
[----:B-1----:R0:W3:Y:S01]  /*0240*/  @!P4 LDG.E R7, desc[UR4][R8.64+0x4] ;  /* 0x000004040807c981 */ /* 0x0020e2000c1e1900 */
[C---:B------:R-:W-:Y:S02]  /*0250*/  IADD3 R3, PT, PT, R2.reuse, 0x1, RZ ;  /* 0x0000000102037810 */ /* 0x040fe40007ffe0ff */
[----:B------:R-:W-:-:S02]  /*0260*/  ISETP.GT.AND P1, PT, R2, R13, PT ;  /* 0x0000000d0200720c */ /* 0x000fc40003f24270 */
[----:B------:R-:W-:Y:S02]  /*0270*/  ISETP.GE.AND P2, PT, R3, R13, PT ;  /* 0x0000000d0300720c */ /* 0x000fe40003f46270 */
[C---:B------:R-:W-:Y:S02]  /*0280*/  ISETP.GT.AND P1, PT, R2.reuse, RZ, !P1 ;  /* 0x000000ff0200720c */ /* 0x040fe40004f24270 */
[----:B------:R-:W-:-:S04]  /*0290*/  ISETP.GT.AND P2, PT, R2, -0x2, !P2 ;  /* 0xfffffffe0200780c */ /* 0x000fc80005744270 */
[----:B------:R-:W-:-:S07]  /*02a0*/  ISETP.EQ.OR P5, PT, R6, RZ, !P2 ;  /* 0x000000ff0600720c */ /* 0x000fce00057a2670 */
[----:B------:R-:W1:Y:S01]  /*02b0*/  @P1 LDC.64 R16, c[0x0][0x380] ;  /* 0x0000e000ff101b82 */ /* 0x000e620000000a00 */
[----:B------:R-:W-:-:S07]  /*02c0*/  HFMA2 R0, -RZ, RZ, 0, 0 ;  /* 0x00000000ff007431 */ /* 0x000fce00000001ff */
[----:B0-----:R-:W0:Y:S08]  /*02d0*/  @P1 LDC.64 R8, c[0x0][0x390] ;  /* 0x0000e400ff081b82 */ /* 0x001e300000000a00 */
[----:B------:R-:W5:Y:S01]  /*02e0*/  @!P5 LDC.64 R10, c[0x0][0x390] ;  /* 0x0000e400ff0adb82 */ /* 0x000f620000000a00 */
[----:B------:R-:W-:-:S07]  /*02f0*/  ISETP.GE.U32.OR P6, PT, R12, R13, !P1 ;  /* 0x0000000d0c00720c */ /* 0x000fce0004fc6470 */
[----:B------:R-:W2:Y:S08]  /*0300*/  @P2 LDC.64 R24, c[0x0][0x380] ;  /* 0x0000e000ff182b82 */ /* 0x000eb00000000a00 */
[----:B------:R-:W1:Y:S01]  /*0310*/  @P3 LDC.64 R28, c[0x0][0x390] ;  /* 0x0000e400ff1c3b82 */ /* 0x000e620000000a00 */
[----:B0-----:R0:W2:Y:S07]  /*0320*/  @P1 LDG.E R22, desc[UR4][R8.64+0xc] ;  /* 0x00000c0408161981 */ /* 0x0010ae000c1e1900 */
[----:B0-----:R-:W0:Y:S01]  /*0330*/  @P2 LDC.64 R8, c[0x0][0x390] ;  /* 0x0000e400ff082b82 */ /* 0x001e220000000a00 */
[----:B-1----:R-:W2:Y:S04]  /*0340*/  @P3 LDG.E R28, desc[UR4][R28.64+0x10] ;  /* 0x000010041c1c3981 */ /* 0x002ea8000c1e1900 */
[----:B0-----:R-:W2:Y:S01]  /*0350*/  @P2 LDG.E R8, desc[UR4][R8.64+0x14] ;  /* 0x0000140408082981 */ /* 0x001ea2000c1e1900 */
[----:B----4-:R-:W-:Y:S01]  /*0360*/  @!P0 FFMA R0, R4, R5, RZ ;  /* 0x0000000504008223 */ /* 0x010fe200000000ff */
[-C--:B------:R-:W-:Y:S01]  /*0370*/  IMAD R4, R6, R13.reuse, R2 ;  /* 0x0000000d06047224 */ /* 0x080fe200078e0202 */
[----:B------:R-:W-:-:S03]  /*0380*/  ISETP.GE.U32.OR P0, PT, R12, R13, !P3 ;  /* 0x0000000d0c00720c */ /* 0x000fc60005f06470 */
[----:B------:R-:W-:Y:S02]  /*0390*/  @P1 VIADD R5, R4, 0xffffffff ;  /* 0xffffffff04051836 */ /* 0x000fe40000000000 */
[----:B---3--:R-:W-:Y:S01]  /*03a0*/  @!P4 FFMA R0, R19, R7, R0 ;  /* 0x000000071300c223 */ /* 0x008fe20000000000 */
[-C--:B------:R-:W-:Y:S01]  /*03b0*/  ISETP.GE.U32.OR P4, PT, R12, R13.reuse, !P2 ;  /* 0x0000000d0c00720c */ /* 0x080fe20005786470 */
[----:B------:R-:W0:Y:S01]  /*03c0*/  @!P6 LDC.64 R18, c[0x0][0x380] ;  /* 0x0000e000ff12eb82 */ /* 0x000e220000000a00 */
[----:B------:R-:W-:Y:S01]  /*03d0*/  @P1 IMAD.WIDE.U32 R16, R5, 0x4, R16 ;  /* 0x0000000405101825 */ /* 0x000fe200078e0010 */
[----:B------:R1:W3:Y:S03]  /*03e0*/  @!P5 LDG.E R7, desc[UR4][R14.64+0x4] ;  /* 0x000004040e07d981 */ /* 0x0002e6000c1e1900 */
[CC--:B------:R-:W-:Y:S01]  /*03f0*/  IMAD R5, R6.reuse, R13.reuse, R13 ;  /* 0x0000000d06057224 */ /* 0x0c0fe200078e020d */
[----:B------:R4:W3:Y:S01]  /*0400*/  @P1 LDG.E R23, desc[UR4][R16.64] ;  /* 0x0000000410171981 */ /* 0x0008e2000c1e1900 */
[----:B------:R-:W-:-:S03]  /*0410*/  @P2 IMAD R13, R6, R13, R3 ;  /* 0x0000000d060d2224 */ /* 0x000fc600078e0203 */
[----:B-----5:R5:W3:Y:S01]  /*0420*/  @!P5 LDG.E R6, desc[UR4][R10.64+0x8] ;  /* 0x000008040a06d981 */ /* 0x020ae2000c1e1900 */
[----:B--2---:R-:W-:Y:S01]  /*0430*/  @P2 IMAD.WIDE.U32 R24, R13, 0x4, R24 ;  /* 0x000000040d182825 */ /* 0x004fe200078e0018 */
[----:B-1----:R-:W1:Y:S03]  /*0440*/  @!P4 LDC.64 R14, c[0x0][0x380] ;  /* 0x0000e000ff0ecb82 */ /* 0x002e660000000a00 */
[----:B------:R-:W-:-:S05]  /*0450*/  @P3 IMAD.WIDE.U32 R20, R4, 0x4, R20 ;  /* 0x0000000404143825 */ /* 0x000fca00078e0014 */
[----:B----4-:R-:W2:Y:S01]  /*0460*/  @!P0 LDC.64 R16, c[0x0][0x390] ;  /* 0x0000e400ff108b82 */ /* 0x010ea20000000a00 */
[----:B------:R4:W3:Y:S01]  /*0470*/  @P3 LDG.E R27, desc[UR4][R20.64] ;  /* 0x00000004141b3981 */ /* 0x0008e2000c1e1900 */
[C---:B------:R-:W-:Y:S02]  /*0480*/  @!P6 IADD3 R26, PT, PT, R2.reuse, -0x1, R5 ;  /* 0xffffffff021ae810 */ /* 0x040fe40007ffe005 */
[-C--:B------:R-:W-:Y:S01]  /*0490*/  @!P4 IADD3 R3, PT, PT, R3, R5.reuse, RZ ;  /* 0x000000050303c210 */ /* 0x080fe20007ffe0ff */
[----:B------:R-:W3:Y:S03]  /*04a0*/  @P2 LDG.E R25, desc[UR4][R24.64] ;  /* 0x0000000418192981 */ /* 0x000ee6000c1e1900 */
[----:B-----5:R-:W5:Y:S08]  /*04b0*/  @!P0 LDC.64 R10, c[0x0][0x380] ;  /* 0x0000e000ff0a8b82 */ /* 0x020f700000000a00 */
[----:B------:R-:W1:Y:S08]  /*04c0*/  @!P6 LDC.64 R12, c[0x0][0x390] ;  /* 0x0000e400ff0ceb82 */ /* 0x000e700000000a00 */
[----:B----4-:R-:W4:Y:S01]  /*04d0*/  @!P4 LDC.64 R20, c[0x0][0x390] ;  /* 0x0000e400ff14cb82 */ /* 0x010f220000000a00 */
[----:B------:R-:W-:Y:S01]  /*04e0*/  @!P0 IADD3 R2, PT, PT, R2, R5, RZ ;  /* 0x0000000502028210 */ /* 0x000fe20007ffe0ff */
[----:B0-----:R-:W-:Y:S01]  /*04f0*/  @!P6 IMAD.WIDE.U32 R18, R26, 0x4, R18 ;  /* 0x000000041a12e825 */ /* 0x001fe200078e0012 */
[----:B--2---:R-:W2:Y:S03]  /*0500*/  @!P0 LDG.E R16, desc[UR4][R16.64+0x1c] ;  /* 0x00001c0410108981 */ /* 0x004ea6000c1e1900 */
[----:B-----5:R-:W-:-:S02]  /*0510*/  @!P0 IMAD.WIDE.U32 R10, R2, 0x4, R10 ;  /* 0x00000004020a8825 */ /* 0x020fc400078e000a */
[----:B------:R-:W5:Y:S02]  /*0520*/  @!P6 LDG.E R19, desc[UR4][R18.64] ;  /* 0x000000041213e981 */ /* 0x000f64000c1e1900 */
[----:B-1----:R-:W-:Y:S02]  /*0530*/  @!P4 IMAD.WIDE.U32 R14, R3, 0x4, R14 ;  /* 0x00000004030ec825 */ /* 0x002fe400078e000e */
[----:B------:R-:W2:Y:S01]  /*0540*/  @!P0 LDG.E R11, desc[UR4][R10.64] ;  /* 0x000000040a0b8981 */ /* 0x000ea2000c1e1900 */
[----:B------:R-:W0:Y:S03]  /*0550*/  LDC.64 R2, c[0x0][0x388] ;  /* 0x0000e200ff027b82 */ /* 0x000e260000000a00 */
[----:B------:R-:W5:Y:S04]  /*0560*/  @!P6 LDG.E R12, desc[UR4][R12.64+0x18] ;  /* 0x000018040c0ce981 */ /* 0x000f68000c1e1900 */
[----:B------:R-:W2:Y:S04]  /*0570*/  @!P4 LDG.E R15, desc[UR4][R14.64] ;  /* 0x000000040e0fc981 */ /* 0x000ea8000c1e1900 */
[----:B----4-:R-:W4:Y:S01]  /*0580*/  @!P4 LDG.E R20, desc[UR4][R20.64+0x20] ;  /* 0x000020041414c981 */ /* 0x010f22000c1e1900 */
[----:B0-----:R-:W-:-:S04]  /*0590*/  IMAD.WIDE R2, R4, 0x4, R2 ;  /* 0x0000000404027825 */ /* 0x001fc800078e0202 */
[----:B---3--:R-:W-:-:S04]  /*05a0*/  @!P5 FFMA R0, R7, R6, R0 ;  /* 0x000000060700d223 */ /* 0x008fc80000000000 */
[----:B------:R-:W-:-:S04]  /*05b0*/  @P1 FFMA R0, R23, R22, R0 ;  /* 0x0000001617001223 */ /* 0x000fc80000000000 */
[----:B------:R-:W-:-:S04]  /*05c0*/  @P3 FFMA R0, R27, R28, R0 ;  /* 0x0000001c1b003223 */ /* 0x000fc80000000000 */
[----:B------:R-:W-:-:S04]  /*05d0*/  @P2 FFMA R0, R25, R8, R0 ;  /* 0x0000000819002223 */ /* 0x000fc80000000000 */
[----:B-----5:R-:W-:-:S04]  /*05e0*/  @!P6 FFMA R0, R19, R12, R0 ;  /* 0x0000000c1300e223 */ /* 0x020fc80000000000 */
[----:B--2---:R-:W-:-:S04]  /*05f0*/  @!P0 FFMA R0, R11, R16, R0 ;  /* 0x000000100b008223 */ /* 0x004fc80000000000 */
[----:B----4-:R-:W-:-:S05]  /*0600*/  @!P4 FFMA R0, R15, R20, R0 ;  /* 0x000000140f00c223 */ /* 0x010fca0000000000 */
[----:B------:R-:W-:Y:S01]  /*0610*/  STG.E desc[UR4][R2.64], R0 ;  /* 0x0000000002007986 */ /* 0x000fe2000c101904 */
[----:B------:R-:W-:Y:S05]  /*0620*/  EXIT ;  /* 0x000000000000794d */ /* 0x000fea0003800000 */
.L_x_10:
        /* <DEDUP_REMOVED lines=13> */
.L_x_14:


//--------------------- .nv.shared.reserved.0     --------------------------
	.section	.nv.shared.reserved.0,"aw",@nobits
	.weak		__nv_reservedSMEM_offset_0_alias
	.size		__nv_reservedSMEM_offset_0_alias, 0, 64
	.other		__nv_reservedSMEM_offset_0_alias,@"STO_CUDA_RESERVED_SHARED STV_DEFAULT"
__nv_reservedSMEM_offset_0_alias:
	.zero		0
	.zero		64


//--------------------- .nv.constant0._Z12kernel3D_optPKfPfi --------------------------
	.section	.nv.constant0._Z12kernel3D_optPKfPfi,"a",@progbits
	.sectionflags	@""
	.align	4
.nv.constant0._Z12kernel3D_optPKfPfi:
	.zero		916


//--------------------- .nv.constant0._Z14kernel3D_basicPKfPfS0_i --------------------------
	.section	.nv.constant0._Z14kernel3D_basicPKfPfS0_i,"a",@progbits
	.sectionflags	@""
	.align	4
.nv.constant0._Z14kernel3D_basicPKfPfS0_i:
	.zero		924


//--------------------- .nv.constant0._Z12kernel2D_optPKfPfi --------------------------
	.section	.nv.constant0._Z12kernel2D_optPKfPfi,"a",@progbits
	.sectionflags	@""
	.align	4
.nv.constant0._Z12kernel2D_optPKfPfi:
	.zero		916


//--------------------- .nv.constant0._Z14kernel2D_basicPKfPfS0_i --------------------------
	.section	.nv.constant0._Z14kernel2D_basicPKfPfS0_i,"a",@progbits
	.sectionflags	@""
	.align	4
.nv.constant0._Z14kernel2D_basicPKfPfS0_i:
	.zero		924


//--------------------- SYMBOLS --------------------------

	.type		.nv.reservedSmem.offset0,@object
	.size		.nv.reservedSmem.offset0,0x4
